	.headerflags	@"EF_CUDA_TEXMODE_UNIFIED EF_CUDA_64BIT_ADDRESS EF_CUDA_ACCELERATORS EF_CUDA_SM90 EF_CUDA_VIRTUAL_SM(EF_CUDA_SM90)"
	.elftype	@"ET_EXEC"


//--------------------- .nv.info                  --------------------------
	.section	.nv.info,"",@"SHT_CUDA_INFO"
	.align	4


	//----- nvinfo : EIATTR_REGCOUNT
	.align		4
        /*0000*/ 	.byte	0x04, 0x2f
        /*0002*/ 	.short	(.L_1 - .L_0)
	.align		4
.L_0:
        /*0004*/ 	.word	index@(triton_mm)
        /*0008*/ 	.word	0x000000a8


	//----- nvinfo : EIATTR_MIN_STACK_SIZE
	.align		4
.L_1:
        /*000c*/ 	.byte	0x04, 0x12
        /*000e*/ 	.short	(.L_3 - .L_2)
	.align		4
.L_2:
        /*0010*/ 	.word	index@(triton_mm)
        /*0014*/ 	.word	0x00000000


	//----- nvinfo : EIATTR_FRAME_SIZE
	.align		4
.L_3:
        /*0018*/ 	.byte	0x04, 0x11
        /*001a*/ 	.short	(.L_5 - .L_4)
	.align		4
.L_4:
        /*001c*/ 	.word	index@(triton_mm)
        /*0020*/ 	.word	0x00000000


	//----- nvinfo : EIATTR_MIN_STACK_SIZE
	.align		4
.L_5:
        /*0024*/ 	.byte	0x04, 0x12
        /*0026*/ 	.short	(.L_7 - .L_6)
	.align		4
.L_6:
        /*0028*/ 	.word	index@(triton_mm)
        /*002c*/ 	.word	0x00000000
.L_7:


//--------------------- .nv.info.triton_mm        --------------------------
	.section	.nv.info.triton_mm,"",@"SHT_CUDA_INFO"
	.sectionflags	@""
	.align	4


	//----- nvinfo : EIATTR_CUDA_API_VERSION
	.align		4
        /*0000*/ 	.byte	0x04, 0x37
        /*0002*/ 	.short	(.L_9 - .L_8)
.L_8:
        /*0004*/ 	.word	0x0000007c


	//----- nvinfo : EIATTR_KPARAM_INFO
	.align		4
.L_9:
        /*0008*/ 	.byte	0x04, 0x17
        /*000a*/ 	.short	(.L_11 - .L_10)
.L_10:
        /*000c*/ 	.word	0x00000000
        /*0010*/ 	.short	0x0004
        /*0012*/ 	.short	0x001c
        /*0014*/ 	.byte	0x00, 0xf0, 0x11, 0x00


	//----- nvinfo : EIATTR_KPARAM_INFO
	.align		4
.L_11:
        /*0018*/ 	.byte	0x04, 0x17
        /*001a*/ 	.short	(.L_13 - .L_12)
.L_12:
        /*001c*/ 	.word	0x00000000
        /*0020*/ 	.short	0x0003
        /*0022*/ 	.short	0x0018
        /*0024*/ 	.byte	0x00, 0xf0, 0x11, 0x00


	//----- nvinfo : EIATTR_KPARAM_INFO
	.align		4
.L_13:
        /*0028*/ 	.byte	0x04, 0x17
        /*002a*/ 	.short	(.L_15 - .L_14)
.L_14:
        /*002c*/ 	.word	0x00000000
        /*0030*/ 	.short	0x0002
        /*0032*/ 	.short	0x0010
        /*0034*/ 	.byte	0x00, 0xf0, 0x21, 0x00


	//----- nvinfo : EIATTR_KPARAM_INFO
	.align		4
.L_15:
        /*0038*/ 	.byte	0x04, 0x17
        /*003a*/ 	.short	(.L_17 - .L_16)
.L_16:
        /*003c*/ 	.word	0x00000000
        /*0040*/ 	.short	0x0001
        /*0042*/ 	.short	0x0008
        /*0044*/ 	.byte	0x00, 0xf0, 0x21, 0x00


	//----- nvinfo : EIATTR_KPARAM_INFO
	.align		4
.L_17:
        /*0048*/ 	.byte	0x04, 0x17
        /*004a*/ 	.short	(.L_19 - .L_18)
.L_18:
        /*004c*/ 	.word	0x00000000
        /*0050*/ 	.short	0x0000
        /*0052*/ 	.short	0x0000
        /*0054*/ 	.byte	0x00, 0xf0, 0x21, 0x00


	//----- nvinfo : EIATTR_SPARSE_MMA_MASK
	.align		4
.L_19:
        /*0058*/ 	.byte	0x03, 0x50
        /*005a*/ 	.short	0x0000


	//----- nvinfo : EIATTR_MAXREG_COUNT
	.align		4
        /*005c*/ 	.byte	0x03, 0x1b
        /*005e*/ 	.short	0x00ff


	//----- nvinfo : EIATTR_COOP_GROUP_MASK_REGIDS
	.align		4
        /*0060*/ 	.byte	0x04, 0x29
        /*0062*/ 	.short	(.L_21 - .L_20)


	//   ....[0]....
.L_20:
        /*0064*/ 	.word	0xffffffff


	//----- nvinfo : EIATTR_COOP_GROUP_INSTR_OFFSETS
	.align		4
.L_21:
        /*0068*/ 	.byte	0x04, 0x28
        /*006a*/ 	.short	(.L_23 - .L_22)


	//   ....[0]....
.L_22:
        /*006c*/ 	.word	0x000022f0


	//----- nvinfo : EIATTR_EXIT_INSTR_OFFSETS
	.align		4
.L_23:
        /*0070*/ 	.byte	0x04, 0x1c
        /*0072*/ 	.short	(.L_25 - .L_24)


	//   ....[0]....
.L_24:
        /*0074*/ 	.word	0x00000050


	//   ....[1]....
        /*0078*/ 	.word	0x00003480


	//   ....[2]....
        /*007c*/ 	.word	0x000034d0


	//----- nvinfo : EIATTR_MAX_THREADS
	.align		4
.L_25:
        /*0080*/ 	.byte	0x04, 0x05
        /*0082*/ 	.short	(.L_27 - .L_26)
.L_26:
        /*0084*/ 	.word	0x00000080
        /*0088*/ 	.word	0x00000001
        /*008c*/ 	.word	0x00000001


	//----- nvinfo : EIATTR_CBANK_PARAM_SIZE
	.align		4
.L_27:
        /*0090*/ 	.byte	0x03, 0x19
        /*0092*/ 	.short	0x0020


	//----- nvinfo : EIATTR_PARAM_CBANK
	.align		4
        /*0094*/ 	.byte	0x04, 0x0a
        /*0096*/ 	.short	(.L_29 - .L_28)
	.align		4
.L_28:
        /*0098*/ 	.word	index@(.nv.constant0.triton_mm)
        /*009c*/ 	.short	0x0210
        /*009e*/ 	.short	0x0020


	//----- nvinfo : EIATTR_SW_WAR
	.align		4
.L_29:
        /*00a0*/ 	.byte	0x04, 0x36
        /*00a2*/ 	.short	(.L_31 - .L_30)
.L_30:
        /*00a4*/ 	.word	0x00000008
.L_31:


//--------------------- .nv.callgraph             --------------------------
	.section	.nv.callgraph,"",@"SHT_CUDA_CALLGRAPH"
	.align	4
	.sectionentsize	8
	.align		4
        /*0000*/ 	.word	0x00000000
	.align		4
        /*0004*/ 	.word	0xffffffff
	.align		4
        /*0008*/ 	.word	0x00000000
	.align		4
        /*000c*/ 	.word	0xfffffffe
	.align		4
        /*0010*/ 	.word	0x00000000
	.align		4
        /*0014*/ 	.word	0xfffffffd
	.align		4
        /*0018*/ 	.word	0x00000000
	.align		4
        /*001c*/ 	.word	0xfffffffc


//--------------------- .text.triton_mm           --------------------------
	.section	.text.triton_mm,"ax",@progbits
	.sectionflags	@"SHF_BARRIERS=1"
	.align	128
        .global         triton_mm
        .type           triton_mm,@function
        .size           triton_mm,(.L_x_2 - triton_mm)
        .other          triton_mm,@"STO_CUDA_ENTRY STV_DEFAULT"
triton_mm:
.text.triton_mm:
[----:B------:R-:W1:Y:S02]  /*0000*/  LDC R1, c[0x0][0x28] ;  /* 0x00000a00ff017b82 */ /* 0x000e640000000800 */
[----:B------:R-:W2:Y:S02]  /*0010*/  LDC.64 R2, c[0x0][0x228] ;  /* 0x00008a00ff027b82 */ /* 0x000ea40000000a00 */
[----:B--2---:R-:W-:-:S04]  /*0020*/  IMAD.IADD R0, R3, 0x1, R2 ;  /* 0x0000000103007824 */ /* 0x004fc800078e0202 */
[----:B------:R-:W-:-:S05]  /*0030*/  IMAD R2, R0, 0xc00, RZ ;  /* 0x00000c0000027824 */ /* 0x000fca00078e02ff */
[----:B------:R-:W-:-:S13]  /*0040*/  ISETP.NE.AND P0, PT, R2, RZ, PT ;  /* 0x000000ff0200720c */ /* 0x000fda0003f05270 */
[----:B------:R-:W-:Y:S05]  /*0050*/  @!P0 EXIT ;  /* 0x000000000000894d */ /* 0x000fea0003800000 */
[----:B------:R-:W2:Y:S01]  /*0060*/  S2R R6, SR_CTAID.X ;  /* 0x0000000000067919 */ /* 0x000ea20000002500 */
[----:B------:R-:W-:Y:S01]  /*0070*/  VIADD R2, R0, 0x3f ;  /* 0x0000003f00027836 */ /* 0x000fe20000000000 */
[----:B------:R-:W-:Y:S01]  /*0080*/  IABS R24, R0 ;  /* 0x0000000000187213 */ /* 0x000fe20000000000 */
[----:B------:R-:W3:Y:S01]  /*0090*/  S2UR UR4, SR_CgaCtaId ;  /* 0x00000000000479c3 */ /* 0x000ee20000008800 */
[----:B------:R-:W-:Y:S01]  /*00a0*/  UMOV UR10, 0x400 ;  /* 0x00000400000a7882 */ /* 0x000fe20000000000 */
[----:B------:R-:W-:Y:S01]  /*00b0*/  ULDC.64 UR14, c[0x0][0x208] ;  /* 0x00008200000e7ab9 */ /* 0x000fe20000000a00 */
[----:B------:R-:W-:Y:S01]  /*00c0*/  SHF.R.S32.HI R3, RZ, 0x1f, R2 ;  /* 0x0000001fff037819 */ /* 0x000fe20000011402 */
[----:B------:R-:W-:Y:S01]  /*00d0*/  UMOV UR12, 0x2 ;  /* 0x00000002000c7882 */ /* 0x000fe20000000000 */
[----:B------:R-:W-:Y:S01]  /*00e0*/  UMOV UR11, 0xffffffff ;  /* 0xffffffff000b7882 */ /* 0x000fe20000000000 */
[----:B------:R-:W-:Y:S01]  /*00f0*/  UMOV UR6, URZ ;  /* 0x0000003f00067c82 */ /* 0x000fe20008000000 */
[----:B------:R-:W-:Y:S01]  /*0100*/  LEA.HI R3, R3, R2, RZ, 0x6 ;  /* 0x0000000203037211 */ /* 0x000fe200078f30ff */
[----:B------:R-:W-:Y:S01]  /*0110*/  UMOV UR7, URZ ;  /* 0x0000003f00077c82 */ /* 0x000fe20008000000 */
[----:B---3--:R-:W-:-:S04]  /*0120*/  UPRMT UR10, UR4, 0x654, UR10 ;  /* 0x00000654040a7896 */ /* 0x008fc8000800000a */
[----:B------:R-:W-:Y:S01]  /*0130*/  UIADD3 UR13, UR10, 0x10000, URZ ;  /* 0x000100000a0d7890 */ /* 0x000fe2000fffe03f */
[C---:B--2---:R-:W-:Y:S01]  /*0140*/  IMAD.HI R4, R6.reuse, 0x2aaaaaab, RZ ;  /* 0x2aaaaaab06047827 */ /* 0x044fe200078e02ff */
[----:B------:R-:W-:Y:S02]  /*0150*/  IABS R25, R6 ;  /* 0x0000000600197213 */ /* 0x000fe40000000000 */
[----:B------:R-:W-:Y:S02]  /*0160*/  ISETP.GE.AND P2, PT, R6, RZ, PT ;  /* 0x000000ff0600720c */ /* 0x000fe40003f46270 */
[----:B------:R-:W-:-:S04]  /*0170*/  SHF.R.U32.HI R5, RZ, 0x1f, R4 ;  /* 0x0000001fff057819 */ /* 0x000fc80000011604 */
[----:B------:R-:W-:-:S05]  /*0180*/  LEA.HI.SX32 R5, R4, R5, 0x1b ;  /* 0x0000000504057211 */ /* 0x000fca00078fdaff */
[C---:B------:R-:W-:Y:S02]  /*0190*/  IMAD.SHL.U32 R28, R5.reuse, 0x8, RZ ;  /* 0x00000008051c7824 */ /* 0x040fe400078e00ff */
[----:B------:R-:W-:-:S03]  /*01a0*/  IMAD R5, R5, -0xc0, R6 ;  /* 0xffffff4005057824 */ /* 0x000fc600078e0206 */
[----:B------:R-:W-:Y:S02]  /*01b0*/  LEA.HI.SX32 R3, R3, -R28, 0x1a ;  /* 0x8000001c03037211 */ /* 0x000fe400078fd2ff */
[----:B------:R-:W-:Y:S02]  /*01c0*/  IABS R12, R5 ;  /* 0x00000005000c7213 */ /* 0x000fe40000000000 */
[----:B------:R-:W-:-:S04]  /*01d0*/  VIMNMX R20, R3, 0x8, PT ;  /* 0x0000000803147848 */ /* 0x000fc80003fe0100 */
[-C--:B------:R-:W-:Y:S02]  /*01e0*/  IABS R8, R20.reuse ;  /* 0x0000001400087213 */ /* 0x080fe40000000000 */
[-C--:B------:R-:W-:Y:S02]  /*01f0*/  IABS R9, R20.reuse ;  /* 0x0000001400097213 */ /* 0x080fe40000000000 */
[----:B------:R-:W2:Y:S01]  /*0200*/  I2F.RP R4, R8 ;  /* 0x0000000800047306 */ /* 0x000ea20000209400 */
[-C--:B------:R-:W-:Y:S02]  /*0210*/  LOP3.LUT R5, R5, R20.reuse, RZ, 0x3c, !PT ;  /* 0x0000001405057212 */ /* 0x080fe400078e3cff */
[----:B------:R-:W-:Y:S01]  /*0220*/  IMAD.MOV R10, RZ, RZ, -R9 ;  /* 0x000000ffff0a7224 */ /* 0x000fe200078e0a09 */
[----:B------:R-:W-:Y:S02]  /*0230*/  LOP3.LUT R30, RZ, R20, RZ, 0x33, !PT ;  /* 0x00000014ff1e7212 */ /* 0x000fe400078e33ff */
[----:B------:R-:W-:-:S02]  /*0240*/  ISETP.GE.AND P4, PT, R5, RZ, PT ;  /* 0x000000ff0500720c */ /* 0x000fc40003f86270 */
[----:B--2---:R-:W2:Y:S02]  /*0250*/  MUFU.RCP R4, R4 ;  /* 0x0000000400047308 */ /* 0x004ea40000001000 */
[----:B--2---:R-:W-:-:S06]  /*0260*/  VIADD R2, R4, 0xffffffe ;  /* 0x0ffffffe04027836 */ /* 0x004fcc0000000000 */
[----:B------:R2:W3:Y:S02]  /*0270*/  F2I.FTZ.U32.TRUNC.NTZ R3, R2 ;  /* 0x0000000200037305 */ /* 0x0004e4000021f000 */
[----:B--2---:R-:W-:Y:S02]  /*0280*/  IMAD.MOV.U32 R2, RZ, RZ, RZ ;  /* 0x000000ffff027224 */ /* 0x004fe400078e00ff */
[----:B---3--:R-:W-:-:S04]  /*0290*/  IMAD.MOV R7, RZ, RZ, -R3 ;  /* 0x000000ffff077224 */ /* 0x008fc800078e0a03 */
[----:B------:R-:W-:-:S04]  /*02a0*/  IMAD R7, R7, R8, RZ ;  /* 0x0000000807077224 */ /* 0x000fc800078e02ff */
[----:B------:R-:W-:Y:S02]  /*02b0*/  IMAD.HI.U32 R3, R3, R7, R2 ;  /* 0x0000000703037227 */ /* 0x000fe400078e0002 */
[----:B------:R-:W2:Y:S04]  /*02c0*/  S2R R2, SR_TID.X ;  /* 0x0000000000027919 */ /* 0x000ea80000002100 */
[----:B------:R-:W-:-:S04]  /*02d0*/  IMAD.HI.U32 R19, R3, R12, RZ ;  /* 0x0000000c03137227 */ /* 0x000fc800078e00ff */
[----:B------:R-:W-:-:S04]  /*02e0*/  IMAD.HI.U32 R4, R3, R25, RZ ;  /* 0x0000001903047227 */ /* 0x000fc800078e00ff */
[-C--:B------:R-:W-:Y:S02]  /*02f0*/  IMAD R3, R19, R10.reuse, R12 ;  /* 0x0000000a13037224 */ /* 0x080fe400078e020c */
[----:B------:R-:W-:Y:S01]  /*0300*/  IMAD R25, R4, R10, R25 ;  /* 0x0000000a04197224 */ /* 0x000fe200078e0219 */
[----:B------:R-:W3:Y:S02]  /*0310*/  I2F.RP R12, R24 ;  /* 0x00000018000c7306 */ /* 0x000ee40000209400 */
[C---:B------:R-:W-:Y:S02]  /*0320*/  ISETP.GT.U32.AND P3, PT, R8.reuse, R3, PT ;  /* 0x000000030800720c */ /* 0x040fe40003f64070 */
[----:B------:R-:W-:-:S11]  /*0330*/  ISETP.GT.U32.AND P0, PT, R8, R25, PT ;  /* 0x000000190800720c */ /* 0x000fd60003f04070 */
[--C-:B------:R-:W-:Y:S01]  /*0340*/  @!P3 IMAD.IADD R3, R3, 0x1, -R8.reuse ;  /* 0x000000010303b824 */ /* 0x100fe200078e0a08 */
[----:B---3--:R-:W3:Y:S01]  /*0350*/  MUFU.RCP R18, R12 ;  /* 0x0000000c00127308 */ /* 0x008ee20000001000 */
[----:B------:R-:W-:Y:S01]  /*0360*/  @!P0 IMAD.IADD R25, R25, 0x1, -R8 ;  /* 0x0000000119198824 */ /* 0x000fe200078e0a08 */
[--C-:B--2---:R-:W-:Y:S01]  /*0370*/  SHF.R.U32.HI R32, RZ, 0x4, R2.reuse ;  /* 0x00000004ff207819 */ /* 0x104fe20000011602 */
[----:B------:R-:W-:Y:S01]  /*0380*/  IMAD.SHL.U32 R4, R2, 0x8, RZ ;  /* 0x0000000802047824 */ /* 0x000fe200078e00ff */
[----:B------:R-:W-:Y:S01]  /*0390*/  ISETP.GE.U32.AND P0, PT, R3, R8, PT ;  /* 0x000000080300720c */ /* 0x000fe20003f06070 */
[----:B------:R-:W-:Y:S01]  /*03a0*/  @!P3 VIADD R19, R19, 0x1 ;  /* 0x000000011313b836 */ /* 0x000fe20000000000 */
[----:B------:R-:W-:Y:S02]  /*03b0*/  SHF.R.U32.HI R3, RZ, 0x4, R2 ;  /* 0x00000004ff037819 */ /* 0x000fe40000011602 */
[----:B------:R-:W-:Y:S02]  /*03c0*/  ISETP.GT.U32.AND P1, PT, R8, R25, PT ;  /* 0x000000190800720c */ /* 0x000fe40003f24070 */
[----:B------:R-:W-:-:S02]  /*03d0*/  LOP3.LUT R6, R3, R2, RZ, 0x3c, !PT ;  /* 0x0000000203067212 */ /* 0x000fc400078e3cff */
[----:B------:R-:W-:Y:S02]  /*03e0*/  LOP3.LUT R5, R4, 0x40, RZ, 0xc0, !PT ;  /* 0x0000004004057812 */ /* 0x000fe400078ec0ff */
[----:B------:R-:W-:Y:S01]  /*03f0*/  SGXT.U32 R32, R32, 0x3 ;  /* 0x000000032020781a */ /* 0x000fe20000000000 */
[----:B------:R-:W-:Y:S01]  /*0400*/  IMAD.SHL.U32 R21, R6, 0x8, RZ ;  /* 0x0000000806157824 */ /* 0x000fe200078e00ff */
[----:B------:R-:W-:Y:S01]  /*0410*/  LOP3.LUT R94, R4, 0x78, RZ, 0xc0, !PT ;  /* 0x00000078045e7812 */ /* 0x000fe200078ec0ff */
[C---:B------:R-:W-:Y:S01]  /*0420*/  IMAD.SHL.U32 R90, R5.reuse, 0x40, RZ ;  /* 0x00000040055a7824 */ /* 0x040fe200078e00ff */
[C---:B------:R-:W-:Y:S01]  /*0430*/  LOP3.LUT R15, R32.reuse, 0x58, RZ, 0xfc, !PT ;  /* 0x00000058200f7812 */ /* 0x040fe200078efcff */
[----:B------:R-:W-:Y:S01]  /*0440*/  IMAD.SHL.U32 R34, R5, 0x80, RZ ;  /* 0x0000008005227824 */ /* 0x000fe200078e00ff */
[----:B------:R-:W-:Y:S01]  /*0450*/  LOP3.LUT R22, R21, 0x38, RZ, 0xc0, !PT ;  /* 0x0000003815167812 */ /* 0x000fe200078ec0ff */
[----:B------:R-:W-:Y:S01]  /*0460*/  @!P1 IMAD.IADD R25, R25, 0x1, -R8 ;  /* 0x0000000119199824 */ /* 0x000fe200078e0a08 */
[C---:B------:R-:W-:Y:S01]  /*0470*/  LOP3.LUT R5, R32.reuse, 0x8, RZ, 0xfc, !PT ;  /* 0x0000000820057812 */ /* 0x040fe200078efcff */
[----:B------:R-:W-:Y:S01]  /*0480*/  @P0 VIADD R19, R19, 0x1 ;  /* 0x0000000113130836 */ /* 0x000fe20000000000 */
[C---:B------:R-:W-:Y:S01]  /*0490*/  LOP3.LUT R8, R32.reuse, 0x20, RZ, 0xfc, !PT ;  /* 0x0000002020087812 */ /* 0x040fe200078efcff */
[--C-:B------:R-:W-:Y:S01]  /*04a0*/  IMAD R15, R15, 0x40, R22.reuse ;  /* 0x000000400f0f7824 */ /* 0x100fe200078e0216 */
[C---:B------:R-:W-:Y:S01]  /*04b0*/  LOP3.LUT R9, R32.reuse, 0x28, RZ, 0xfc, !PT ;  /* 0x0000002820097812 */ /* 0x040fe200078efcff */
[--C-:B------:R-:W-:Y:S01]  /*04c0*/  IMAD R23, R5, 0x40, R22.reuse ;  /* 0x0000004005177824 */ /* 0x100fe200078e0216 */
[----:B------:R-:W-:Y:S01]  /*04d0*/  LOP3.LUT R14, R32, 0x50, RZ, 0xfc, !PT ;  /* 0x00000050200e7812 */ /* 0x000fe200078efcff */
[--C-:B------:R-:W-:Y:S01]  /*04e0*/  IMAD R33, R8, 0x40, R22.reuse ;  /* 0x0000004008217824 */ /* 0x100fe200078e0216 */
[-C--:B------:R-:W-:Y:S01]  /*04f0*/  LOP3.LUT R8, R15, R34.reuse, RZ, 0xfc, !PT ;  /* 0x000000220f087212 */ /* 0x080fe200078efcff */
[--C-:B------:R-:W-:Y:S01]  /*0500*/  IMAD R35, R9, 0x40, R22.reuse ;  /* 0x0000004009237824 */ /* 0x100fe200078e0216 */
[C---:B------:R-:W-:Y:S01]  /*0510*/  LOP3.LUT R15, R23.reuse, R34, RZ, 0xfc, !PT ;  /* 0x00000022170f7212 */ /* 0x040fe200078efcff */
[--C-:B------:R-:W-:Y:S01]  /*0520*/  IMAD R9, R14, 0x40, R22.reuse ;  /* 0x000000400e097824 */ /* 0x100fe200078e0216 */
[-C--:B------:R-:W-:Y:S01]  /*0530*/  LOP3.LUT R14, R23, R90.reuse, RZ, 0xfc, !PT ;  /* 0x0000005a170e7212 */ /* 0x080fe200078efcff */
[----:B------:R-:W-:Y:S01]  /*0540*/  IMAD.MOV.U32 R23, RZ, RZ, R19 ;  /* 0x000000ffff177224 */ /* 0x000fe200078e0013 */
[----:B------:R-:W-:Y:S01]  /*0550*/  ISETP.NE.AND P0, PT, R20, RZ, PT ;  /* 0x000000ff1400720c */ /* 0x000fe20003f05270 */
[----:B---3--:R-:W-:Y:S01]  /*0560*/  VIADD R26, R18, 0xffffffe ;  /* 0x0ffffffe121a7836 */ /* 0x008fe20000000000 */
[C---:B------:R-:W-:Y:S01]  /*0570*/  LOP3.LUT R7, R32.reuse, 0x18, RZ, 0xfc, !PT ;  /* 0x0000001820077812 */ /* 0x040fe200078efcff */
[----:B------:R-:W-:Y:S01]  /*0580*/  @!P4 IMAD.MOV R23, RZ, RZ, -R23 ;  /* 0x000000ffff17c224 */ /* 0x000fe200078e0a17 */
[C---:B------:R-:W-:Y:S01]  /*0590*/  LOP3.LUT R17, R32.reuse, 0x68, RZ, 0xfc, !PT ;  /* 0x0000006820117812 */ /* 0x040fe200078efcff */
[----:B------:R-:W2:Y:S01]  /*05a0*/  F2I.FTZ.U32.TRUNC.NTZ R27, R26 ;  /* 0x0000001a001b7305 */ /* 0x000ea2000021f000 */
[----:B------:R-:W-:Y:S01]  /*05b0*/  LOP3.LUT R6, R32, 0x10, RZ, 0xfc, !PT ;  /* 0x0000001020067812 */ /* 0x000fe200078efcff */
[--C-:B------:R-:W-:Y:S01]  /*05c0*/  IMAD R31, R7, 0x40, R22.reuse ;  /* 0x00000040071f7824 */ /* 0x100fe200078e0216 */
[----:B------:R-:W-:Y:S01]  /*05d0*/  SEL R89, R30, R23, !P0 ;  /* 0x000000171e597207 */ /* 0x000fe20004000000 */
[--C-:B------:R-:W-:Y:S01]  /*05e0*/  IMAD R17, R17, 0x40, R22.reuse ;  /* 0x0000004011117824 */ /* 0x100fe200078e0216 */
[----:B------:R-:W-:Y:S01]  /*05f0*/  LOP3.LUT R18, R32, 0x70, RZ, 0xfc, !PT ;  /* 0x0000007020127812 */ /* 0x000fe200078efcff */
[--C-:B------:R-:W-:Y:S01]  /*0600*/  IMAD R29, R6, 0x40, R22.reuse ;  /* 0x00000040061d7824 */ /* 0x100fe200078e0216 */
[C---:B------:R-:W-:Y:S01]  /*0610*/  LOP3.LUT R10, R32.reuse, 0x30, RZ, 0xfc, !PT ;  /* 0x00000030200a7812 */ /* 0x040fe200078efcff */
[----:B------:R-:W-:Y:S01]  /*0620*/  IMAD.SHL.U32 R89, R89, 0x80, RZ ;  /* 0x0000008059597824 */ /* 0x000fe200078e00ff */
[----:B------:R-:W-:Y:S01]  /*0630*/  LOP3.LUT R11, R32, 0x38, RZ, 0xfc, !PT ;  /* 0x00000038200b7812 */ /* 0x000fe200078efcff */
[--C-:B------:R-:W-:Y:S01]  /*0640*/  IMAD R39, R18, 0x40, R22.reuse ;  /* 0x0000004012277824 */ /* 0x100fe200078e0216 */
[----:B------:R-:W-:Y:S01]  /*0650*/  LOP3.LUT R16, R32, 0x60, RZ, 0xfc, !PT ;  /* 0x0000006020107812 */ /* 0x000fe200078efcff */
[--C-:B------:R-:W-:Y:S01]  /*0660*/  IMAD R91, R10, 0x40, R22.reuse ;  /* 0x000000400a5b7824 */ /* 0x100fe200078e0216 */
[----:B------:R-:W-:Y:S01]  /*0670*/  LOP3.LUT R18, R31, R90, RZ, 0xfc, !PT ;  /* 0x0000005a1f127212 */ /* 0x000fe200078efcff */
[--C-:B------:R-:W-:Y:S01]  /*0680*/  IMAD R37, R11, 0x40, R22.reuse ;  /* 0x000000400b257824 */ /* 0x100fe200078e0216 */
[----:B------:R-:W-:Y:S01]  /*0690*/  LOP3.LUT R19, R31, R34, RZ, 0xfc, !PT ;  /* 0x000000221f137212 */ /* 0x000fe200078efcff */
[----:B--2---:R-:W-:Y:S01]  /*06a0*/  IMAD.MOV R31, RZ, RZ, -R27 ;  /* 0x000000ffff1f7224 */ /* 0x004fe200078e0a1b */
[----:B------:R-:W-:Y:S01]  /*06b0*/  LOP3.LUT R60, R89, R32, RZ, 0xfc, !PT ;  /* 0x00000020593c7212 */ /* 0x000fe200078efcff */
[----:B------:R-:W-:Y:S01]  /*06c0*/  IMAD R11, R16, 0x40, R22 ;  /* 0x00000040100b7824 */ /* 0x000fe200078e0216 */
[----:B------:R-:W-:Y:S01]  /*06d0*/  LOP3.LUT R10, R17, R34, RZ, 0xfc, !PT ;  /* 0x00000022110a7212 */ /* 0x000fe200078efcff */
[----:B------:R-:W-:Y:S01]  /*06e0*/  @!P2 IMAD.MOV R25, RZ, RZ, -R25 ;  /* 0x000000ffff19a224 */ /* 0x000fe200078e0a19 */
[----:B------:R-:W-:Y:S01]  /*06f0*/  LOP3.LUT R16, R29, R90, RZ, 0xfc, !PT ;  /* 0x0000005a1d107212 */ /* 0x000fe200078efcff */
[----:B------:R-:W-:Y:S01]  /*0700*/  IMAD R31, R31, R24, RZ ;  /* 0x000000181f1f7224 */ /* 0x000fe200078e02ff */
[----:B------:R-:W-:Y:S01]  /*0710*/  LOP3.LUT R17, R29, R34, RZ, 0xfc, !PT ;  /* 0x000000221d117212 */ /* 0x000fe200078efcff */
[----:B------:R-:W-:Y:S01]  /*0720*/  IMAD.HI R29, R60, 0x2aaaaaab, RZ ;  /* 0x2aaaaaab3c1d7827 */ /* 0x000fe200078e02ff */
[----:B------:R-:W-:-:S02]  /*0730*/  LOP3.LUT R43, R89, 0x8, R32, 0xfe, !PT ;  /* 0x00000008592b7812 */ /* 0x000fc400078efe20 */
[----:B------:R-:W-:Y:S01]  /*0740*/  LOP3.LUT R13, R32, 0x48, RZ, 0xfc, !PT ;  /* 0x00000048200d7812 */ /* 0x000fe200078efcff */
[----:B------:R-:W-:Y:S01]  /*0750*/  IMAD.MOV.U32 R26, RZ, RZ, RZ ;  /* 0x000000ffff1a7224 */ /* 0x000fe200078e00ff */
[----:B------:R-:W-:Y:S02]  /*0760*/  SEL R25, R30, R25, !P0 ;  /* 0x000000191e197207 */ /* 0x000fe40004000000 */
[C---:B------:R-:W-:Y:S01]  /*0770*/  LOP3.LUT R12, R32.reuse, 0x40, RZ, 0xfc, !PT ;  /* 0x00000040200c7812 */ /* 0x040fe200078efcff */
[----:B------:R-:W-:Y:S01]  /*0780*/  IMAD.HI.U32 R26, R27, R31, R26 ;  /* 0x0000001f1b1a7227 */ /* 0x000fe200078e001a */
[----:B------:R-:W-:Y:S02]  /*0790*/  LOP3.LUT R21, R32, 0x78, RZ, 0xfc, !PT ;  /* 0x0000007820157812 */ /* 0x000fe400078efcff */
[----:B------:R-:W-:Y:S01]  /*07a0*/  SHF.R.U32.HI R30, RZ, 0x1f, R29 ;  /* 0x0000001fff1e7819 */ /* 0x000fe2000001161d */
[----:B------:R-:W-:Y:S01]  /*07b0*/  IMAD.HI R27, R43, 0x2aaaaaab, RZ ;  /* 0x2aaaaaab2b1b7827 */ /* 0x000fe200078e02ff */
[----:B------:R-:W-:-:S02]  /*07c0*/  LOP3.LUT R45, R89, 0x10, R32, 0xfe, !PT ;  /* 0x00000010592d7812 */ /* 0x000fc400078efe20 */
[----:B------:R-:W-:Y:S01]  /*07d0*/  LOP3.LUT R47, R89, 0x18, R32, 0xfe, !PT ;  /* 0x00000018592f7812 */ /* 0x000fe200078efe20 */
[--C-:B------:R-:W-:Y:S01]  /*07e0*/  IMAD R7, R13, 0x40, R22.reuse ;  /* 0x000000400d077824 */ /* 0x100fe200078e0216 */
[----:B------:R-:W-:Y:S01]  /*07f0*/  LOP3.LUT R49, R89, 0x20, R32, 0xfe, !PT ;  /* 0x0000002059317812 */ /* 0x000fe200078efe20 */
[----:B------:R-:W-:Y:S01]  /*0800*/  IMAD.IADD R109, R28, 0x1, R25 ;  /* 0x000000011c6d7824 */ /* 0x000fe200078e0219 */
[----:B------:R-:W-:Y:S01]  /*0810*/  LEA.HI R25, R29, R30, RZ, 0x17 ;  /* 0x0000001e1d197211 */ /* 0x000fe200078fb8ff */
[--C-:B------:R-:W-:Y:S01]  /*0820*/  IMAD R13, R32, 0x40, R22.reuse ;  /* 0x00000040200d7824 */ /* 0x100fe200078e0216 */
[----:B------:R-:W-:Y:S01]  /*0830*/  SHF.R.U32.HI R28, RZ, 0x1f, R27 ;  /* 0x0000001fff1c7819 */ /* 0x000fe2000001161b */
[--C-:B------:R-:W-:Y:S01]  /*0840*/  IMAD R5, R12, 0x40, R22.reuse ;  /* 0x000000400c057824 */ /* 0x100fe200078e0216 */
[----:B------:R-:W-:Y:S01]  /*0850*/  LOP3.LUT R57, R89, 0x30, R32, 0xfe, !PT ;  /* 0x0000003059397812 */ /* 0x000fe200078efe20 */
[----:B------:R-:W-:Y:S01]  /*0860*/  IMAD R93, R21, 0x40, R22 ;  /* 0x00000040155d7824 */ /* 0x000fe200078e0216 */
[----:B------:R-:W-:Y:S01]  /*0870*/  LOP3.LUT R51, R89, 0x28, R32, 0xfe, !PT ;  /* 0x0000002859337812 */ /* 0x000fe200078efe20 */
[----:B------:R-:W-:Y:S01]  /*0880*/  IMAD.HI R29, R45, 0x2aaaaaab, RZ ;  /* 0x2aaaaaab2d1d7827 */ /* 0x000fe200078e02ff */
[----:B------:R-:W-:-:S02]  /*0890*/  LOP3.LUT R6, R7, R34, RZ, 0xfc, !PT ;  /* 0x0000002207067212 */ /* 0x000fc400078efcff */
[-C--:B------:R-:W-:Y:S01]  /*08a0*/  LOP3.LUT R7, R9, R34.reuse, RZ, 0xfc, !PT ;  /* 0x0000002209077212 */ /* 0x080fe200078efcff */
[----:B------:R-:W-:Y:S01]  /*08b0*/  IMAD.HI R31, R47, 0x2aaaaaab, RZ ;  /* 0x2aaaaaab2f1f7827 */ /* 0x000fe200078e02ff */
[----:B------:R-:W-:Y:S02]  /*08c0*/  LOP3.LUT R9, R11, R34, RZ, 0xfc, !PT ;  /* 0x000000220b097212 */ /* 0x000fe400078efcff */
[-C--:B------:R-:W-:Y:S01]  /*08d0*/  LOP3.LUT R12, R13, R90.reuse, RZ, 0xfc, !PT ;  /* 0x0000005a0d0c7212 */ /* 0x080fe200078efcff */
[----:B------:R-:W-:Y:S01]  /*08e0*/  IMAD.SHL.U32 R109, R109, 0x40, RZ ;  /* 0x000000406d6d7824 */ /* 0x000fe200078e00ff */
[----:B------:R-:W-:Y:S01]  /*08f0*/  LOP3.LUT R20, R33, R90, RZ, 0xfc, !PT ;  /* 0x0000005a21147212 */ /* 0x000fe200078efcff */
[----:B------:R-:W-:Y:S01]  /*0900*/  IMAD R25, R25, -0xc00, R60 ;  /* 0xfffff40019197824 */ /* 0x000fe200078e023c */
[----:B------:R-:W-:Y:S01]  /*0910*/  LOP3.LUT R21, R33, R34, RZ, 0xfc, !PT ;  /* 0x0000002221157212 */ /* 0x000fe200078efcff */
[----:B------:R-:W-:Y:S01]  /*0920*/  IMAD.HI R33, R49, 0x2aaaaaab, RZ ;  /* 0x2aaaaaab31217827 */ /* 0x000fe200078e02ff */
[----:B------:R-:W-:-:S02]  /*0930*/  LOP3.LUT R88, R91, R90, RZ, 0xfc, !PT ;  /* 0x0000005a5b587212 */ /* 0x000fc400078efcff */
[----:B------:R-:W-:Y:S01]  /*0940*/  LEA.HI R28, R27, R28, RZ, 0x17 ;  /* 0x0000001c1b1c7211 */ /* 0x000fe200078fb8ff */
[----:B------:R-:W-:Y:S01]  /*0950*/  IMAD.HI R27, R57, 0x2aaaaaab, RZ ;  /* 0x2aaaaaab391b7827 */ /* 0x000fe200078e02ff */
[-C--:B------:R-:W-:Y:S02]  /*0960*/  LOP3.LUT R5, R5, R34.reuse, RZ, 0xfc, !PT ;  /* 0x0000002205057212 */ /* 0x080fe400078efcff */
[-C--:B------:R-:W-:Y:S01]  /*0970*/  LOP3.LUT R11, R39, R34.reuse, RZ, 0xfc, !PT ;  /* 0x00000022270b7212 */ /* 0x080fe200078efcff */
[----:B------:R-:W-:Y:S01]  /*0980*/  IMAD R43, R28, -0xc00, R43 ;  /* 0xfffff4001c2b7824 */ /* 0x000fe200078e022b */
[----:B------:R-:W-:Y:S01]  /*0990*/  LOP3.LUT R13, R13, R34, RZ, 0xfc, !PT ;  /* 0x000000220d0d7212 */ /* 0x000fe200078efcff */
[--C-:B------:R-:W-:Y:S01]  /*09a0*/  IMAD R25, R25, 0xc00, R94.reuse ;  /* 0x00000c0019197824 */ /* 0x100fe200078e025e */
[----:B------:R-:W-:Y:S01]  /*09b0*/  LOP3.LUT R22, R35, R90, RZ, 0xfc, !PT ;  /* 0x0000005a23167212 */ /* 0x000fe200078efcff */
[----:B------:R-:W-:Y:S01]  /*09c0*/  IMAD R43, R43, 0xc00, R94 ;  /* 0x00000c002b2b7824 */ /* 0x000fe200078e025e */
[-C--:B------:R-:W-:Y:S01]  /*09d0*/  LOP3.LUT R23, R35, R34.reuse, RZ, 0xfc, !PT ;  /* 0x0000002223177212 */ /* 0x080fe200078efcff */
[----:B------:R-:W-:Y:S01]  /*09e0*/  IMAD.HI R35, R51, 0x2aaaaaab, RZ ;  /* 0x2aaaaaab33237827 */ /* 0x000fe200078e02ff */
[----:B------:R-:W-:-:S02]  /*09f0*/  LOP3.LUT R91, R91, R34, RZ, 0xfc, !PT ;  /* 0x000000225b5b7212 */ /* 0x000fc400078efcff */
[-C--:B------:R-:W-:Y:S02]  /*0a00*/  LOP3.LUT R92, R37, R34.reuse, RZ, 0xfc, !PT ;  /* 0x00000022255c7212 */ /* 0x080fe400078efcff */
[----:B------:R-:W-:Y:S02]  /*0a10*/  LOP3.LUT R93, R93, R34, RZ, 0xfc, !PT ;  /* 0x000000225d5d7212 */ /* 0x000fe400078efcff */
[----:B------:R-:W-:Y:S02]  /*0a20*/  SHF.R.U32.HI R30, RZ, 0x1f, R29 ;  /* 0x0000001fff1e7819 */ /* 0x000fe4000001161d */
[----:B------:R-:W-:Y:S02]  /*0a30*/  LOP3.LUT R71, R89, 0x38, R32, 0xfe, !PT ;  /* 0x0000003859477812 */ /* 0x000fe400078efe20 */
[----:B------:R-:W-:Y:S02]  /*0a40*/  SHF.R.U32.HI R34, RZ, 0x1f, R31 ;  /* 0x0000001fff227819 */ /* 0x000fe4000001161f */
[----:B------:R-:W-:-:S02]  /*0a50*/  LOP3.LUT R73, R89, 0x40, R32, 0xfe, !PT ;  /* 0x0000004059497812 */ /* 0x000fc400078efe20 */
[----:B------:R-:W-:Y:S01]  /*0a60*/  LEA.HI R30, R29, R30, RZ, 0x17 ;  /* 0x0000001e1d1e7211 */ /* 0x000fe200078fb8ff */
[----:B------:R-:W-:Y:S01]  /*0a70*/  IMAD.HI R29, R71, 0x2aaaaaab, RZ ;  /* 0x2aaaaaab471d7827 */ /* 0x000fe200078e02ff */
[----:B------:R-:W-:Y:S02]  /*0a80*/  SHF.R.U32.HI R36, RZ, 0x1f, R33 ;  /* 0x0000001fff247819 */ /* 0x000fe40000011621 */
[----:B------:R-:W-:Y:S01]  /*0a90*/  LEA.HI R34, R31, R34, RZ, 0x17 ;  /* 0x000000221f227211 */ /* 0x000fe200078fb8ff */
[----:B------:R-:W-:Y:S01]  /*0aa0*/  IMAD.HI R31, R73, 0x2aaaaaab, RZ ;  /* 0x2aaaaaab491f7827 */ /* 0x000fe200078e02ff */
[----:B------:R-:W-:Y:S02]  /*0ab0*/  LOP3.LUT R75, R89, 0x48, R32, 0xfe, !PT ;  /* 0x00000048594b7812 */ /* 0x000fe400078efe20 */
[----:B------:R-:W-:Y:S01]  /*0ac0*/  SHF.R.U32.HI R40, RZ, 0x1f, R27 ;  /* 0x0000001fff287819 */ /* 0x000fe2000001161b */
[----:B------:R-:W-:Y:S01]  /*0ad0*/  IMAD R45, R30, -0xc00, R45 ;  /* 0xfffff4001e2d7824 */ /* 0x000fe200078e022d */
[----:B------:R-:W-:Y:S01]  /*0ae0*/  LOP3.LUT R79, R89, 0x58, R32, 0xfe, !PT ;  /* 0x00000058594f7812 */ /* 0x000fe200078efe20 */
[----:B------:R-:W-:Y:S01]  /*0af0*/  IMAD R47, R34, -0xc00, R47 ;  /* 0xfffff400222f7824 */ /* 0x000fe200078e022f */
[----:B------:R-:W-:Y:S01]  /*0b00*/  SHF.R.U32.HI R38, RZ, 0x1f, R35 ;  /* 0x0000001fff267819 */ /* 0x000fe20000011623 */
[--C-:B------:R-:W-:Y:S01]  /*0b10*/  IMAD R45, R45, 0xc00, R94.reuse ;  /* 0x00000c002d2d7824 */ /* 0x100fe200078e025e */
[----:B------:R-:W-:Y:S01]  /*0b20*/  LOP3.LUT R77, R89, 0x50, R32, 0xfe, !PT ;  /* 0x00000050594d7812 */ /* 0x000fe200078efe20 */
[----:B------:R-:W-:Y:S01]  /*0b30*/  IMAD R47, R47, 0xc00, R94 ;  /* 0x00000c002f2f7824 */ /* 0x000fe200078e025e */
[----:B------:R-:W-:Y:S01]  /*0b40*/  LEA.HI R36, R33, R36, RZ, 0x17 ;  /* 0x0000002421247211 */ /* 0x000fe200078fb8ff */
[----:B------:R-:W-:Y:S01]  /*0b50*/  IMAD.HI R33, R75, 0x2aaaaaab, RZ ;  /* 0x2aaaaaab4b217827 */ /* 0x000fe200078e02ff */
[----:B------:R-:W-:-:S02]  /*0b60*/  LEA.HI R40, R27, R40, RZ, 0x17 ;  /* 0x000000281b287211 */ /* 0x000fc400078fb8ff */
[----:B------:R-:W-:Y:S01]  /*0b70*/  LEA.HI R38, R35, R38, RZ, 0x17 ;  /* 0x0000002623267211 */ /* 0x000fe200078fb8ff */
[----:B------:R-:W-:Y:S01]  /*0b80*/  IMAD.HI R27, R79, 0x2aaaaaab, RZ ;  /* 0x2aaaaaab4f1b7827 */ /* 0x000fe200078e02ff */
[----:B------:R-:W-:Y:S02]  /*0b90*/  SHF.R.U32.HI R42, RZ, 0x1f, R29 ;  /* 0x0000001fff2a7819 */ /* 0x000fe4000001161d */
[----:B------:R-:W-:Y:S01]  /*0ba0*/  LOP3.LUT R81, R89, 0x60, R32, 0xfe, !PT ;  /* 0x0000006059517812 */ /* 0x000fe200078efe20 */
[----:B------:R-:W-:Y:S01]  /*0bb0*/  IMAD.HI R35, R77, 0x2aaaaaab, RZ ;  /* 0x2aaaaaab4d237827 */ /* 0x000fe200078e02ff */
[----:B------:R-:W-:Y:S02]  /*0bc0*/  SHF.R.U32.HI R44, RZ, 0x1f, R31 ;  /* 0x0000001fff2c7819 */ /* 0x000fe4000001161f */
[----:B------:R-:W-:Y:S01]  /*0bd0*/  LOP3.LUT R83, R89, 0x68, R32, 0xfe, !PT ;  /* 0x0000006859537812 */ /* 0x000fe200078efe20 */
[----:B------:R-:W-:Y:S01]  /*0be0*/  IMAD R49, R36, -0xc00, R49 ;  /* 0xfffff40024317824 */ /* 0x000fe200078e0231 */
[----:B------:R-:W-:Y:S01]  /*0bf0*/  LOP3.LUT R95, R109, R32, RZ, 0xfc, !PT ;  /* 0x000000206d5f7212 */ /* 0x000fe200078efcff */
[----:B------:R-:W-:Y:S01]  /*0c00*/  IMAD R51, R38, -0xc00, R51 ;  /* 0xfffff40026337824 */ /* 0x000fe200078e0233 */
[----:B------:R-:W-:-:S02]  /*0c10*/  LOP3.LUT R97, R109, 0x8, R32, 0xfe, !PT ;  /* 0x000000086d617812 */ /* 0x000fc400078efe20 */
[----:B------:R-:W-:Y:S02]  /*0c20*/  LOP3.LUT R99, R109, 0x10, R32, 0xfe, !PT ;  /* 0x000000106d637812 */ /* 0x000fe400078efe20 */
[----:B------:R-:W-:Y:S02]  /*0c30*/  LOP3.LUT R101, R109, 0x18, R32, 0xfe, !PT ;  /* 0x000000186d657812 */ /* 0x000fe400078efe20 */
[----:B------:R-:W-:Y:S02]  /*0c40*/  LOP3.LUT R103, R109, 0x20, R32, 0xfe, !PT ;  /* 0x000000206d677812 */ /* 0x000fe400078efe20 */
[----:B------:R-:W-:Y:S02]  /*0c50*/  LOP3.LUT R105, R109, 0x28, R32, 0xfe, !PT ;  /* 0x000000286d697812 */ /* 0x000fe400078efe20 */
[----:B------:R-:W-:Y:S02]  /*0c60*/  LOP3.LUT R107, R109, 0x30, R32, 0xfe, !PT ;  /* 0x000000306d6b7812 */ /* 0x000fe400078efe20 */
[----:B------:R-:W-:Y:S01]  /*0c70*/  LEA.HI R42, R29, R42, RZ, 0x17 ;  /* 0x0000002a1d2a7211 */ /* 0x000fe200078fb8ff */
[----:B------:R-:W-:Y:S01]  /*0c80*/  IMAD.HI R29, R81, 0x2aaaaaab, RZ ;  /* 0x2aaaaaab511d7827 */ /* 0x000fe200078e02ff */
[----:B------:R-:W-:-:S02]  /*0c90*/  LOP3.LUT R85, R89, 0x70, R32, 0xfe, !PT ;  /* 0x0000007059557812 */ /* 0x000fc400078efe20 */
[----:B------:R-:W-:Y:S01]  /*0ca0*/  LOP3.LUT R109, R109, 0x38, R32, 0xfe, !PT ;  /* 0x000000386d6d7812 */ /* 0x000fe200078efe20 */
[----:B------:R-:W-:Y:S01]  /*0cb0*/  IMAD R71, R42, -0xc00, R71 ;  /* 0xfffff4002a477824 */ /* 0x000fe200078e0247 */
[----:B------:R-:W-:Y:S02]  /*0cc0*/  LOP3.LUT R87, R89, 0x78, R32, 0xfe, !PT ;  /* 0x0000007859577812 */ /* 0x000fe400078efe20 */
[----:B------:R-:W-:Y:S02]  /*0cd0*/  SHF.R.U32.HI R46, RZ, 0x1f, R33 ;  /* 0x0000001fff2e7819 */ /* 0x000fe40000011621 */
[----:B------:R-:W-:Y:S01]  /*0ce0*/  LEA.HI R44, R31, R44, RZ, 0x17 ;  /* 0x0000002c1f2c7211 */ /* 0x000fe200078fb8ff */
[----:B------:R-:W-:Y:S01]  /*0cf0*/  IMAD.HI R31, R83, 0x2aaaaaab, RZ ;  /* 0x2aaaaaab531f7827 */ /* 0x000fe200078e02ff */
[----:B------:R-:W-:Y:S02]  /*0d00*/  SHF.R.U32.HI R32, RZ, 0x1f, R27 ;  /* 0x0000001fff207819 */ /* 0x000fe4000001161b */
[----:B------:R-:W-:Y:S01]  /*0d10*/  SHF.R.U32.HI R48, RZ, 0x1f, R35 ;  /* 0x0000001fff307819 */ /* 0x000fe20000011623 */
[----:B------:R-:W-:Y:S01]  /*0d20*/  IMAD R73, R44, -0xc00, R73 ;  /* 0xfffff4002c497824 */ /* 0x000fe200078e0249 */
[----:B------:R-:W-:Y:S01]  /*0d30*/  LEA.HI R46, R33, R46, RZ, 0x17 ;  /* 0x0000002e212e7211 */ /* 0x000fe200078fb8ff */
[----:B------:R-:W-:Y:S01]  /*0d40*/  IMAD.HI R33, R85, 0x2aaaaaab, RZ ;  /* 0x2aaaaaab55217827 */ /* 0x000fe200078e02ff */
[----:B------:R-:W-:-:S02]  /*0d50*/  LEA.HI R50, R27, R32, RZ, 0x17 ;  /* 0x000000201b327211 */ /* 0x000fc400078fb8ff */
[----:B------:R-:W-:Y:S01]  /*0d60*/  LEA.HI R48, R35, R48, RZ, 0x17 ;  /* 0x0000003023307211 */ /* 0x000fe200078fb8ff */
[----:B------:R-:W-:Y:S01]  /*0d70*/  IMAD.HI R35, R87, 0x2aaaaaab, RZ ;  /* 0x2aaaaaab57237827 */ /* 0x000fe200078e02ff */
[----:B------:R-:W-:Y:S02]  /*0d80*/  SHF.R.U32.HI R32, RZ, 0x1f, R29 ;  /* 0x0000001fff207819 */ /* 0x000fe4000001161d */
[----:B------:R-:W-:Y:S01]  /*0d90*/  SHF.R.U32.HI R54, RZ, 0x1f, R31 ;  /* 0x0000001fff367819 */ /* 0x000fe2000001161f */
[----:B------:R-:W-:Y:S01]  /*0da0*/  IMAD R79, R50, -0xc00, R79 ;  /* 0xfffff400324f7824 */ /* 0x000fe200078e024f */
[----:B------:R-:W-:Y:S01]  /*0db0*/  LEA.HI R52, R29, R32, RZ, 0x17 ;  /* 0x000000201d347211 */ /* 0x000fe200078fb8ff */
[----:B------:R-:W-:Y:S01]  /*0dc0*/  IMAD R75, R46, -0xc00, R75 ;  /* 0xfffff4002e4b7824 */ /* 0x000fe200078e024b */
[----:B------:R-:W-:Y:S01]  /*0dd0*/  IABS R27, R0 ;  /* 0x00000000001b7213 */ /* 0x000fe20000000000 */
[----:B------:R-:W-:Y:S01]  /*0de0*/  IMAD R77, R48, -0xc00, R77 ;  /* 0xfffff400304d7824 */ /* 0x000fe200078e024d */
[----:B------:R-:W-:Y:S01]  /*0df0*/  SHF.R.U32.HI R56, RZ, 0x1f, R33 ;  /* 0x0000001fff387819 */ /* 0x000fe20000011621 */
[----:B------:R-:W-:Y:S01]  /*0e00*/  IMAD R81, R52, -0xc00, R81 ;  /* 0xfffff40034517824 */ /* 0x000fe200078e0251 */
[----:B------:R-:W-:Y:S01]  /*0e10*/  LEA.HI R54, R31, R54, RZ, 0x17 ;  /* 0x000000361f367211 */ /* 0x000fe200078fb8ff */
[----:B------:R-:W-:Y:S01]  /*0e20*/  IMAD.MOV R41, RZ, RZ, -R27 ;  /* 0x000000ffff297224 */ /* 0x000fe200078e0a1b */
[----:B------:R-:W-:Y:S01]  /*0e30*/  IABS R29, R95 ;  /* 0x0000005f001d7213 */ /* 0x000fe20000000000 */
[----:B------:R-:W-:Y:S01]  /*0e40*/  IMAD R79, R79, 0xc00, R94 ;  /* 0x00000c004f4f7824 */ /* 0x000fe200078e025e */
[----:B------:R-:W-:Y:S01]  /*0e50*/  SHF.R.U32.HI R58, RZ, 0x1f, R35 ;  /* 0x0000001fff3a7819 */ /* 0x000fe20000011623 */
[----:B------:R-:W-:Y:S01]  /*0e60*/  IMAD R83, R54, -0xc00, R83 ;  /* 0xfffff40036537824 */ /* 0x000fe200078e0253 */
[----:B------:R-:W-:Y:S01]  /*0e70*/  IABS R31, R97 ;  /* 0x00000061001f7213 */ /* 0x000fe20000000000 */
[----:B------:R-:W-:Y:S01]  /*0e80*/  IMAD.HI.U32 R27, R26, R29, RZ ;  /* 0x0000001d1a1b7227 */ /* 0x000fe200078e00ff */
[----:B------:R-:W-:-:S02]  /*0e90*/  LEA.HI R56, R33, R56, RZ, 0x17 ;  /* 0x0000003821387211 */ /* 0x000fc400078fb8ff */
[----:B------:R-:W-:Y:S01]  /*0ea0*/  LEA.HI R58, R35, R58, RZ, 0x17 ;  /* 0x0000003a233a7211 */ /* 0x000fe200078fb8ff */
[C---:B------:R-:W-:Y:S01]  /*0eb0*/  IMAD.HI.U32 R28, R26.reuse, R31, RZ ;  /* 0x0000001f1a1c7227 */ /* 0x040fe200078e00ff */
[----:B------:R-:W-:Y:S02]  /*0ec0*/  IABS R33, R99 ;  /* 0x0000006300217213 */ /* 0x000fe40000000000 */
[----:B------:R-:W-:Y:S01]  /*0ed0*/  IABS R35, R101 ;  /* 0x0000006500237213 */ /* 0x000fe20000000000 */
[----:B------:R-:W-:Y:S01]  /*0ee0*/  IMAD R27, R27, R41, R29 ;  /* 0x000000291b1b7224 */ /* 0x000fe200078e021d */
[----:B------:R-:W-:Y:S01]  /*0ef0*/  LOP3.LUT R90, R37, R90, RZ, 0xfc, !PT ;  /* 0x0000005a255a7212 */ /* 0x000fe200078efcff */
[----:B------:R-:W-:Y:S01]  /*0f00*/  IMAD.HI.U32 R30, R26, R33, RZ ;  /* 0x000000211a1e7227 */ /* 0x000fe200078e00ff */
[----:B------:R-:W-:Y:S02]  /*0f10*/  IABS R37, R103 ;  /* 0x0000006700257213 */ /* 0x000fe40000000000 */
[----:B------:R-:W-:Y:S01]  /*0f20*/  IABS R39, R105 ;  /* 0x0000006900277213 */ /* 0x000fe20000000000 */
[----:B------:R-:W-:Y:S01]  /*0f30*/  IMAD R29, R28, R41, R31 ;  /* 0x000000291c1d7224 */ /* 0x000fe200078e021f */
[----:B------:R-:W-:Y:S01]  /*0f40*/  IABS R53, R107 ;  /* 0x0000006b00357213 */ /* 0x000fe20000000000 */
[----:B------:R-:W-:Y:S01]  /*0f50*/  IMAD.HI.U32 R28, R26, R35, RZ ;  /* 0x000000231a1c7227 */ /* 0x000fe200078e00ff */
[----:B------:R-:W-:-:S02]  /*0f60*/  IABS R55, R109 ;  /* 0x0000006d00377213 */ /* 0x000fc40000000000 */
[----:B------:R-:W-:Y:S01]  /*0f70*/  ISETP.GT.U32.AND P6, PT, R24, R27, PT ;  /* 0x0000001b1800720c */ /* 0x000fe20003fc4070 */
[----:B------:R-:W-:Y:S01]  /*0f80*/  IMAD R31, R30, R41, R33 ;  /* 0x000000291e1f7224 */ /* 0x000fe200078e0221 */
[----:B------:R-:W-:Y:S01]  /*0f90*/  ISETP.GT.U32.AND P5, PT, R24, R29, PT ;  /* 0x0000001d1800720c */ /* 0x000fe20003fa4070 */
[----:B------:R-:W-:Y:S01]  /*0fa0*/  IMAD R33, R28, R41, R35 ;  /* 0x000000291c217224 */ /* 0x000fe200078e0223 */
[----:B------:R-:W-:Y:S01]  /*0fb0*/  LEA R115, R13, UR10, 0x1 ;  /* 0x0000000a0d737c11 */ /* 0x000fe2000f8e08ff */
[----:B------:R-:W-:Y:S01]  /*0fc0*/  IMAD.HI.U32 R28, R26, R37, RZ ;  /* 0x000000251a1c7227 */ /* 0x000fe200078e00ff */
[C---:B------:R-:W-:Y:S02]  /*0fd0*/  ISETP.GT.U32.AND P0, PT, R24.reuse, R31, PT ;  /* 0x0000001f1800720c */ /* 0x040fe40003f04070 */
[----:B------:R-:W-:Y:S01]  /*0fe0*/  ISETP.GT.U32.AND P1, PT, R24, R33, PT ;  /* 0x000000211800720c */ /* 0x000fe20003f24070 */
[----:B------:R-:W-:Y:S01]  /*0ff0*/  IMAD.HI.U32 R30, R26, R39, RZ ;  /* 0x000000271a1e7227 */ /* 0x000fe200078e00ff */
[----:B------:R-:W-:-:S02]  /*1000*/  LEA R117, R15, UR10, 0x1 ;  /* 0x0000000a0f757c11 */ /* 0x000fc4000f8e08ff */
[----:B------:R-:W-:Y:S01]  /*1010*/  LEA R119, R17, UR10, 0x1 ;  /* 0x0000000a11777c11 */ /* 0x000fe2000f8e08ff */
[----:B------:R-:W-:Y:S01]  /*1020*/  IMAD.HI.U32 R32, R26, R53, RZ ;  /* 0x000000351a207227 */ /* 0x000fe200078e00ff */
[----:B------:R-:W-:Y:S02]  /*1030*/  LEA R121, R19, UR10, 0x1 ;  /* 0x0000000a13797c11 */ /* 0x000fe4000f8e08ff */
[----:B------:R-:W-:Y:S01]  /*1040*/  LEA R145, R21, UR10, 0x1 ;  /* 0x0000000a15917c11 */ /* 0x000fe2000f8e08ff */
[-C--:B------:R-:W-:Y:S01]  /*1050*/  IMAD R35, R28, R41.reuse, R37 ;  /* 0x000000291c237224 */ /* 0x080fe200078e0225 */
[----:B------:R-:W-:Y:S01]  /*1060*/  LEA R147, R23, UR10, 0x1 ;  /* 0x0000000a17937c11 */ /* 0x000fe2000f8e08ff */
[----:B------:R-:W-:Y:S01]  /*1070*/  IMAD R37, R30, R41, R39 ;  /* 0x000000291e257224 */ /* 0x000fe200078e0227 */
[----:B------:R-:W-:Y:S01]  /*1080*/  LEA R149, R91, UR10, 0x1 ;  /* 0x0000000a5b957c11 */ /* 0x000fe2000f8e08ff */
[----:B------:R-:W-:Y:S01]  /*1090*/  IMAD.HI.U32 R26, R26, R55, RZ ;  /* 0x000000371a1a7227 */ /* 0x000fe200078e00ff */
[----:B------:R-:W-:-:S02]  /*10a0*/  ISETP.GT.U32.AND P2, PT, R24, R35, PT ;  /* 0x000000231800720c */ /* 0x000fc40003f44070 */
[----:B------:R-:W-:Y:S01]  /*10b0*/  ISETP.GT.U32.AND P3, PT, R24, R37, PT ;  /* 0x000000251800720c */ /* 0x000fe20003f64070 */
[-C--:B------:R-:W-:Y:S01]  /*10c0*/  IMAD R39, R32, R41.reuse, R53 ;  /* 0x0000002920277224 */ /* 0x080fe200078e0235 */
[----:B------:R-:W-:Y:S01]  /*10d0*/  LEA R151, R92, UR10, 0x1 ;  /* 0x0000000a5c977c11 */ /* 0x000fe2000f8e08ff */
[----:B------:R-:W-:Y:S01]  /*10e0*/  IMAD R41, R26, R41, R55 ;  /* 0x000000291a297224 */ /* 0x000fe200078e0237 */
[----:B------:R-:W-:Y:S01]  /*10f0*/  LEA R153, R5, UR10, 0x1 ;  /* 0x0000000a05997c11 */ /* 0x000fe2000f8e08ff */
[--C-:B------:R-:W-:Y:S01]  /*1100*/  @!P6 IMAD.IADD R27, R27, 0x1, -R24.reuse ;  /* 0x000000011b1be824 */ /* 0x100fe200078e0a18 */
[C---:B------:R-:W-:Y:S01]  /*1110*/  ISETP.GT.U32.AND P4, PT, R24.reuse, R39, PT ;  /* 0x000000271800720c */ /* 0x040fe20003f84070 */
        /* <DEDUP_REMOVED lines=10> */
[----:B------:R-:W2:Y:S01]  /*11c0*/  LDC.64 R54, c[0x0][0x210] ;  /* 0x00008400ff367b82 */ /* 0x000ea20000000a00 */
[C---:B------:R-:W-:Y:S01]  /*11d0*/  ISETP.GT.U32.AND P1, PT, R24.reuse, R31, PT ;  /* 0x0000001f1800720c */ /* 0x040fe20003f24070 */
[--C-:B------:R-:W-:Y:S01]  /*11e0*/  @!P4 IMAD.IADD R39, R39, 0x1, -R24.reuse ;  /* 0x000000012727c824 */ /* 0x100fe200078e0a18 */
[----:B------:R-:W-:Y:S01]  /*11f0*/  ISETP.GT.U32.AND P4, PT, R24, R37, PT ;  /* 0x000000251800720c */ /* 0x000fe20003f84070 */
[--C-:B------:R-:W-:Y:S01]  /*1200*/  @!P6 IMAD.IADD R41, R41, 0x1, -R24.reuse ;  /* 0x000000012929e824 */ /* 0x100fe200078e0a18 */
[----:B------:R-:W-:Y:S01]  /*1210*/  LEA R155, R6, UR10, 0x1 ;  /* 0x0000000a069b7c11 */ /* 0x000fe2000f8e08ff */
[--C-:B------:R-:W-:Y:S01]  /*1220*/  @!P5 IMAD.IADD R27, R27, 0x1, -R24.reuse ;  /* 0x000000011b1bd824 */ /* 0x100fe200078e0a18 */
[C---:B------:R-:W-:Y:S01]  /*1230*/  ISETP.GT.U32.AND P6, PT, R24.reuse, R39, PT ;  /* 0x000000271800720c */ /* 0x040fe20003fc4070 */
[--C-:B------:R-:W-:Y:S01]  /*1240*/  @!P2 IMAD.IADD R33, R33, 0x1, -R24.reuse ;  /* 0x000000012121a824 */ /* 0x100fe200078e0a18 */
[----:B------:R-:W-:Y:S01]  /*1250*/  ISETP.GT.U32.AND P5, PT, R24, R41, PT ;  /* 0x000000291800720c */ /* 0x000fe20003fa4070 */
[--C-:B------:R-:W-:Y:S01]  /*1260*/  @!P0 IMAD.IADD R29, R29, 0x1, -R24.reuse ;  /* 0x000000011d1d8824 */ /* 0x100fe200078e0a18 */
[----:B------:R-:W-:Y:S01]  /*1270*/  ISETP.GE.AND P2, PT, R99, RZ, PT ;  /* 0x000000ff6300720c */ /* 0x000fe20003f46270 */
[--C-:B------:R-:W-:Y:S01]  /*1280*/  @!P3 IMAD.IADD R35, R35, 0x1, -R24.reuse ;  /* 0x000000012323b824 */ /* 0x100fe200078e0a18 */
[----:B------:R-:W-:Y:S01]  /*1290*/  ISETP.GE.AND P0, PT, R95, RZ, PT ;  /* 0x000000ff5f00720c */ /* 0x000fe20003f06270 */
[--C-:B------:R-:W-:Y:S01]  /*12a0*/  @!P1 IMAD.IADD R31, R31, 0x1, -R24.reuse ;  /* 0x000000011f1f9824 */ /* 0x100fe200078e0a18 */
[----:B------:R-:W-:Y:S01]  /*12b0*/  ISETP.NE.AND P1, PT, R0, RZ, PT ;  /* 0x000000ff0000720c */ /* 0x000fe20003f25270 */
[--C-:B------:R-:W-:Y:S01]  /*12c0*/  @!P4 IMAD.IADD R37, R37, 0x1, -R24.reuse ;  /* 0x000000012525c824 */ /* 0x100fe200078e0a18 */
[----:B------:R-:W-:Y:S01]  /*12d0*/  ISETP.GE.AND P4, PT, R103, RZ, PT ;  /* 0x000000ff6700720c */ /* 0x000fe20003f86270 */
[----:B------:R-:W-:Y:S01]  /*12e0*/  IMAD R53, R40, -0xc00, R57 ;  /* 0xfffff40028357824 */ /* 0x000fe200078e0239 */
[----:B------:R-:W-:Y:S01]  /*12f0*/  ISETP.GE.AND P3, PT, R105, RZ, PT ;  /* 0x000000ff6900720c */ /* 0x000fe20003f66270 */
[--C-:B------:R-:W-:Y:S01]  /*1300*/  @!P6 IMAD.IADD R39, R39, 0x1, -R24.reuse ;  /* 0x000000012727e824 */ /* 0x100fe200078e0a18 */
[----:B------:R-:W-:Y:S01]  /*1310*/  ISETP.GE.AND P6, PT, R97, RZ, PT ;  /* 0x000000ff6100720c */ /* 0x000fe20003fc6270 */
[----:B------:R-:W-:Y:S01]  /*1320*/  @!P5 IMAD.IADD R41, R41, 0x1, -R24 ;  /* 0x000000012929d824 */ /* 0x000fe200078e0a18 */
[----:B------:R-:W-:Y:S01]  /*1330*/  LOP3.LUT R24, RZ, R0, RZ, 0x33, !PT ;  /* 0x00000000ff187212 */ /* 0x000fe200078e33ff */
[----:B------:R-:W-:Y:S01]  /*1340*/  @!P2 IMAD.MOV R31, RZ, RZ, -R31 ;  /* 0x000000ffff1fa224 */ /* 0x000fe200078e0a1f */
[----:B------:R-:W-:Y:S01]  /*1350*/  ISETP.GE.AND P5, PT, R101, RZ, PT ;  /* 0x000000ff6500720c */ /* 0x000fe20003fa6270 */
[----:B------:R-:W-:Y:S01]  /*1360*/  @!P0 IMAD.MOV R27, RZ, RZ, -R27 ;  /* 0x000000ffff1b8224 */ /* 0x000fe200078e0a1b */
[----:B------:R-:W-:Y:S01]  /*1370*/  ISETP.GE.AND P0, PT, R109, RZ, PT ;  /* 0x000000ff6d00720c */ /* 0x000fe20003f06270 */
[----:B------:R-:W-:Y:S01]  /*1380*/  IMAD R85, R56, -0xc00, R85 ;  /* 0xfffff40038557824 */ /* 0x000fe200078e0255 */
[C---:B------:R-:W-:Y:S01]  /*1390*/  SEL R65, R24.reuse, R31, !P1 ;  /* 0x0000001f18417207 */ /* 0x040fe20004800000 */
[----:B------:R-:W-:Y:S01]  /*13a0*/  @!P4 IMAD.MOV R35, RZ, RZ, -R35 ;  /* 0x000000ffff23c224 */ /* 0x000fe200078e0a23 */
[----:B------:R-:W3:Y:S01]  /*13b0*/  LDC.64 R30, c[0x0][0x218] ;  /* 0x00008600ff1e7b82 */ /* 0x000ee20000000a00 */
[----:B------:R-:W-:Y:S01]  /*13c0*/  @!P3 IMAD.MOV R37, RZ, RZ, -R37 ;  /* 0x000000ffff25b224 */ /* 0x000fe200078e0a25 */
[C---:B------:R-:W-:Y:S01]  /*13d0*/  SEL R69, R24.reuse, R27, !P1 ;  /* 0x0000001b18457207 */ /* 0x040fe20004800000 */
[----:B------:R-:W-:Y:S01]  /*13e0*/  @!P6 IMAD.MOV R29, RZ, RZ, -R29 ;  /* 0x000000ffff1de224 */ /* 0x000fe200078e0a1d */
[----:B------:R-:W-:Y:S01]  /*13f0*/  ISETP.GE.AND P6, PT, R107, RZ, PT ;  /* 0x000000ff6b00720c */ /* 0x000fe20003fc6270 */
[--C-:B------:R-:W-:Y:S01]  /*1400*/  IMAD R65, R65, 0xc00, R94.reuse ;  /* 0x00000c0041417824 */ /* 0x100fe200078e025e */
[C---:B------:R-:W-:Y:S01]  /*1410*/  SEL R61, R24.reuse, R35, !P1 ;  /* 0x00000023183d7207 */ /* 0x040fe20004800000 */
[----:B------:R-:W-:Y:S01]  /*1420*/  @!P5 IMAD.MOV R33, RZ, RZ, -R33 ;  /* 0x000000ffff21d224 */ /* 0x000fe200078e0a21 */
[C---:B------:R-:W-:Y:S01]  /*1430*/  SEL R67, R24.reuse, R29, !P1 ;  /* 0x0000001d18437207 */ /* 0x040fe20004800000 */
[----:B------:R-:W-:Y:S01]  /*1440*/  @!P0 IMAD.MOV R41, RZ, RZ, -R41 ;  /* 0x000000ffff298224 */ /* 0x000fe200078e0a29 */
[C---:B------:R-:W-:Y:S01]  /*1450*/  SEL R59, R24.reuse, R37, !P1 ;  /* 0x00000025183b7207 */ /* 0x040fe20004800000 */
[--C-:B------:R-:W-:Y:S01]  /*1460*/  IMAD R69, R69, 0xc00, R94.reuse ;  /* 0x00000c0045457824 */ /* 0x100fe200078e025e */
[C---:B------:R-:W-:Y:S01]  /*1470*/  SEL R63, R24.reuse, R33, !P1 ;  /* 0x00000021183f7207 */ /* 0x040fe20004800000 */
[--C-:B------:R-:W-:Y:S01]  /*1480*/  IMAD R67, R67, 0xc00, R94.reuse ;  /* 0x00000c0043437824 */ /* 0x100fe200078e025e */
[----:B------:R-:W-:Y:S01]  /*1490*/  SEL R41, R24, R41, !P1 ;  /* 0x0000002918297207 */ /* 0x000fe20004800000 */
[--C-:B------:R-:W-:Y:S01]  /*14a0*/  IMAD R61, R61, 0xc00, R94.reuse ;  /* 0x00000c003d3d7824 */ /* 0x100fe200078e025e */
[----:B------:R-:W-:Y:S01]  /*14b0*/  LEA R157, R7, UR10, 0x1 ;  /* 0x0000000a079d7c11 */ /* 0x000fe2000f8e08ff */
[----:B------:R-:W-:Y:S01]  /*14c0*/  @!P6 IMAD.MOV R39, RZ, RZ, -R39 ;  /* 0x000000ffff27e224 */ /* 0x000fe200078e0a27 */
[----:B------:R-:W-:Y:S01]  /*14d0*/  LEA R159, R8, UR10, 0x1 ;  /* 0x0000000a089f7c11 */ /* 0x000fe2000f8e08ff */
[--C-:B------:R-:W-:Y:S01]  /*14e0*/  IMAD R63, R63, 0xc00, R94.reuse ;  /* 0x00000c003f3f7824 */ /* 0x100fe200078e025e */
[----:B------:R-:W-:Y:S01]  /*14f0*/  LEA R161, R9, UR10, 0x1 ;  /* 0x0000000a09a17c11 */ /* 0x000fe2000f8e08ff */
[--C-:B------:R-:W-:Y:S01]  /*1500*/  IMAD R59, R59, 0xc00, R94.reuse ;  /* 0x00000c003b3b7824 */ /* 0x100fe200078e025e */
[----:B------:R-:W-:Y:S01]  /*1510*/  SEL R57, R24, R39, !P1 ;  /* 0x0000002718397207 */ /* 0x000fe20004800000 */
[--C-:B------:R-:W-:Y:S01]  /*1520*/  IMAD R41, R41, 0xc00, R94.reuse ;  /* 0x00000c0029297824 */ /* 0x100fe200078e025e */
[----:B------:R-:W-:Y:S01]  /*1530*/  LEA R163, R10, UR10, 0x1 ;  /* 0x0000000a0aa37c11 */ /* 0x000fe2000f8e08ff */
[--C-:B------:R-:W-:Y:S01]  /*1540*/  IMAD R33, R53, 0xc00, R94.reuse ;  /* 0x00000c0035217824 */ /* 0x100fe200078e025e */
[----:B------:R-:W-:Y:S01]  /*1550*/  LEA R165, R11, UR10, 0x1 ;  /* 0x0000000a0ba57c11 */ /* 0x000fe2000f8e08ff */
[----:B------:R-:W-:Y:S01]  /*1560*/  IMAD R57, R57, 0xc00, R94 ;  /* 0x00000c0039397824 */ /* 0x000fe200078e025e */
[----:B------:R-:W-:Y:S01]  /*1570*/  LEA R72, R93, UR10, 0x1 ;  /* 0x0000000a5d487c11 */ /* 0x000fe2000f8e08ff */
[----:B------:R-:W-:Y:S01]  /*1580*/  IMAD R87, R58, -0xc00, R87 ;  /* 0xfffff4003a577824 */ /* 0x000fe200078e0257 */
[----:B------:R-:W-:Y:S01]  /*1590*/  SHF.R.U32.HI R160, RZ, 0x5, R2 ;  /* 0x00000005ffa07819 */ /* 0x000fe20000011602 */
[----:B--2---:R-:W-:-:S04]  /*15a0*/  IMAD.WIDE R68, R69, 0x2, R54 ;  /* 0x0000000245447825 */ /* 0x004fc800078e0236 */
[----:B------:R-:W-:Y:S01]  /*15b0*/  IMAD.WIDE R66, R67, 0x2, R54 ;  /* 0x0000000243427825 */ /* 0x000fe200078e0236 */
[----:B------:R-:W-:-:S03]  /*15c0*/  IADD3 R96, P0, R68, 0x300, RZ ;  /* 0x0000030044607810 */ /* 0x000fc60007f1e0ff */
[----:B------:R-:W-:Y:S01]  /*15d0*/  IMAD.WIDE R64, R65, 0x2, R54 ;  /* 0x0000000241407825 */ /* 0x000fe200078e0236 */
[----:B------:R-:W-:-:S03]  /*15e0*/  IADD3 R98, P1, R66, 0x300, RZ ;  /* 0x0000030042627810 */ /* 0x000fc60007f3e0ff */
[----:B------:R-:W-:-:S04]  /*15f0*/  IMAD.WIDE R62, R63, 0x2, R54 ;  /* 0x000000023f3e7825 */ /* 0x000fc800078e0236 */
[----:B------:R-:W-:-:S04]  /*1600*/  IMAD.WIDE R60, R61, 0x2, R54 ;  /* 0x000000023d3c7825 */ /* 0x000fc800078e0236 */
[----:B------:R-:W-:-:S04]  /*1610*/  IMAD.WIDE R58, R59, 0x2, R54 ;  /* 0x000000023b3a7825 */ /* 0x000fc800078e0236 */
[----:B------:R-:W-:-:S04]  /*1620*/  IMAD.WIDE R56, R57, 0x2, R54 ;  /* 0x0000000239387825 */ /* 0x000fc800078e0236 */
[--C-:B------:R-:W-:Y:S02]  /*1630*/  IMAD R27, R49, 0xc00, R94.reuse ;  /* 0x00000c00311b7824 */ /* 0x100fe400078e025e */
[--C-:B------:R-:W-:Y:S01]  /*1640*/  IMAD R39, R73, 0xc00, R94.reuse ;  /* 0x00000c0049277824 */ /* 0x100fe200078e025e */
[----:B------:R-:W-:Y:S01]  /*1650*/  LEA R73, R12, UR10, 0x1 ;  /* 0x0000000a0c497c11 */ /* 0x000fe2000f8e08ff */
[----:B------:R-:W-:Y:S02]  /*1660*/  IMAD R81, R81, 0xc00, R94 ;  /* 0x00000c0051517824 */ /* 0x000fe400078e025e */
[----:B------:R-:W-:Y:S02]  /*1670*/  IMAD.WIDE R54, R41, 0x2, R54 ;  /* 0x0000000229367825 */ /* 0x000fe400078e0236 */
[----:B------:R-:W-:Y:S01]  /*1680*/  @!PT LDS RZ, [RZ] ;  /* 0x00000000fffff984 */ /* 0x000fe20000000800 */
[----:B------:R-:W-:Y:S01]  /*1690*/  @!PT LDS RZ, [RZ] ;  /* 0x00000000fffff984 */ /* 0x000fe20000000800 */
[----:B------:R-:W-:Y:S01]  /*16a0*/  @!PT LDS RZ, [RZ] ;  /* 0x00000000fffff984 */ /* 0x000fe20000000800 */
[----:B------:R-:W-:Y:S02]  /*16b0*/  LDGSTS.E.BYPASS.128 [R73], desc[UR14][R68.64] ;  /* 0x0000000044497fae */ /* 0x000fe4000b901c4e */
[----:B------:R-:W-:-:S02]  /*16c0*/  IMAD R29, R51, 0xc00, R94 ;  /* 0x00000c00331d7824 */ /* 0x000fc400078e025e */
[--C-:B------:R-:W-:Y:S01]  /*16d0*/  IMAD R37, R75, 0xc00, R94.reuse ;  /* 0x00000c004b257824 */ /* 0x100fe200078e025e */
[----:B------:R-:W-:Y:S01]  /*16e0*/  LEA R75, R14, UR10, 0x1 ;  /* 0x0000000a0e4b7c11 */ /* 0x000fe2000f8e08ff */
[----:B------:R-:W-:Y:S02]  /*16f0*/  IMAD R83, R83, 0xc00, R94 ;  /* 0x00000c0053537824 */ /* 0x000fe400078e025e */
[----:B---3--:R-:W-:Y:S02]  /*1700*/  IMAD.WIDE R52, R43, 0x2, R30 ;  /* 0x000000022b347825 */ /* 0x008fe400078e021e */
[----:B------:R-:W-:Y:S02]  /*1710*/  LDGSTS.E.BYPASS.128 [R75], desc[UR14][R66.64] ;  /* 0x00000000424b7fae */ /* 0x000fe4000b901c4e */
[--C-:B------:R-:W-:Y:S02]  /*1720*/  IMAD R41, R71, 0xc00, R94.reuse ;  /* 0x00000c0047297824 */ /* 0x100fe400078e025e */
[--C-:B------:R-:W-:Y:S01]  /*1730*/  IMAD R35, R77, 0xc00, R94.reuse ;  /* 0x00000c004d237824 */ /* 0x100fe200078e025e */
[----:B------:R-:W-:Y:S01]  /*1740*/  LEA R77, R16, UR10, 0x1 ;  /* 0x0000000a104d7c11 */ /* 0x000fe2000f8e08ff */
[----:B------:R-:W-:-:S02]  /*1750*/  IMAD R85, R85, 0xc00, R94 ;  /* 0x00000c0055557824 */ /* 0x000fc400078e025e */
[----:B------:R-:W-:Y:S02]  /*1760*/  IMAD.WIDE R42, R33, 0x2, R30 ;  /* 0x00000002212a7825 */ /* 0x000fe400078e021e */
[----:B------:R-:W-:Y:S02]  /*1770*/  LDGSTS.E.BYPASS.128 [R77], desc[UR14][R64.64] ;  /* 0x00000000404d7fae */ /* 0x000fe4000b901c4e */
[----:B------:R-:W-:Y:S02]  /*1780*/  IMAD R87, R87, 0xc00, R94 ;  /* 0x00000c0057577824 */ /* 0x000fe400078e025e */
[----:B------:R-:W-:-:S04]  /*1790*/  IMAD.WIDE R70, R25, 0x2, R30 ;  /* 0x0000000219467825 */ /* 0x000fc800078e021e */
[----:B------:R-:W-:-:S04]  /*17a0*/  IMAD.WIDE R48, R47, 0x2, R30 ;  /* 0x000000022f307825 */ /* 0x000fc800078e021e */
[----:B------:R-:W-:Y:S01]  /*17b0*/  IMAD.WIDE R32, R79, 0x2, R30 ;  /* 0x000000024f207825 */ /* 0x000fe200078e021e */
[----:B------:R-:W-:-:S03]  /*17c0*/  LEA R79, R18, UR10, 0x1 ;  /* 0x0000000a124f7c11 */ /* 0x000fc6000f8e08ff */
[--C-:B------:R-:W-:Y:S02]  /*17d0*/  IMAD.WIDE R50, R45, 0x2, R30.reuse ;  /* 0x000000022d327825 */ /* 0x100fe400078e021e */
[----:B------:R-:W-:Y:S02]  /*17e0*/  LDGSTS.E.BYPASS.128 [R79], desc[UR14][R62.64] ;  /* 0x000000003e4f7fae */ /* 0x000fe4000b901c4e */
[----:B------:R-:W-:-:S04]  /*17f0*/  IMAD.WIDE R46, R27, 0x2, R30 ;  /* 0x000000021b2e7825 */ /* 0x000fc800078e021e */
[----:B------:R-:W-:Y:S01]  /*1800*/  IMAD.WIDE R24, R81, 0x2, R30 ;  /* 0x0000000251187825 */ /* 0x000fe200078e021e */
[----:B------:R-:W-:-:S03]  /*1810*/  LEA R81, R20, UR10, 0x1 ;  /* 0x0000000a14517c11 */ /* 0x000fc6000f8e08ff */
[--C-:B------:R-:W-:Y:S02]  /*1820*/  IMAD.WIDE R44, R29, 0x2, R30.reuse ;  /* 0x000000021d2c7825 */ /* 0x100fe400078e021e */
[----:B------:R-:W-:Y:S02]  /*1830*/  LDGSTS.E.BYPASS.128 [R81], desc[UR14][R60.64] ;  /* 0x000000003c517fae */ /* 0x000fe4000b901c4e */
[----:B------:R-:W-:Y:S01]  /*1840*/  IMAD.WIDE R26, R83, 0x2, R30 ;  /* 0x00000002531a7825 */ /* 0x000fe200078e021e */
[----:B------:R-:W-:-:S03]  /*1850*/  LEA R83, R22, UR10, 0x1 ;  /* 0x0000000a16537c11 */ /* 0x000fc6000f8e08ff */
[--C-:B------:R-:W-:Y:S01]  /*1860*/  IMAD.WIDE R40, R41, 0x2, R30.reuse ;  /* 0x0000000229287825 */ /* 0x100fe200078e021e */
[----:B------:R-:W-:Y:S01]  /*1870*/  IADD3 R152, P2, R26, 0x300, RZ ;  /* 0x000003001a987810 */ /* 0x000fe20007f5e0ff */
[----:B------:R-:W-:Y:S02]  /*1880*/  LDGSTS.E.BYPASS.128 [R83], desc[UR14][R58.64] ;  /* 0x000000003a537fae */ /* 0x000fe4000b901c4e */
[----:B------:R-:W-:-:S04]  /*1890*/  IMAD.WIDE R38, R39, 0x2, R30 ;  /* 0x0000000227267825 */ /* 0x000fc800078e021e */
[----:B------:R-:W-:-:S04]  /*18a0*/  IMAD.WIDE R36, R37, 0x2, R30 ;  /* 0x0000000225247825 */ /* 0x000fc800078e021e */
[----:B------:R-:W-:-:S04]  /*18b0*/  IMAD.WIDE R34, R35, 0x2, R30 ;  /* 0x0000000223227825 */ /* 0x000fc800078e021e */
[----:B------:R-:W-:Y:S01]  /*18c0*/  IMAD.WIDE R28, R85, 0x2, R30 ;  /* 0x00000002551c7825 */ /* 0x000fe200078e021e */
[----:B------:R-:W-:-:S03]  /*18d0*/  LEA R85, R88, UR10, 0x1 ;  /* 0x0000000a58557c11 */ /* 0x000fc6000f8e08ff */
[----:B------:R-:W-:Y:S01]  /*18e0*/  IMAD.WIDE R30, R87, 0x2, R30 ;  /* 0x00000002571e7825 */ /* 0x000fe200078e021e */
[----:B------:R-:W-:Y:S01]  /*18f0*/  LEA R87, R90, UR10, 0x1 ;  /* 0x0000000a5a577c11 */ /* 0x000fe2000f8e08ff */
[----:B------:R-:W-:Y:S02]  /*1900*/  LDGSTS.E.BYPASS.128 [R85], desc[UR14][R56.64] ;  /* 0x0000000038557fae */ /* 0x000fe4000b901c4e */
[----:B------:R-:W-:Y:S01]  /*1910*/  IMAD.X R100, RZ, RZ, R69, P0 ;  /* 0x000000ffff647224 */ /* 0x000fe200000e0645 */
[----:B------:R-:W-:Y:S01]  /*1920*/  IADD3 R102, P0, R64, 0x300, RZ ;  /* 0x0000030040667810 */ /* 0x000fe20007f1e0ff */
[----:B------:R-:W-:Y:S01]  /*1930*/  LDGSTS.E.BYPASS.128 [R87], desc[UR14][R54.64] ;  /* 0x0000000036577fae */ /* 0x000fe2000b901c4e */
[----:B------:R-:W-:Y:S01]  /*1940*/  IMAD.X R104, RZ, RZ, R67, P1 ;  /* 0x000000ffff687224 */ /* 0x000fe200008e0643 */
[----:B------:R-:W-:Y:S01]  /*1950*/  IADD3 R106, P1, R62, 0x300, RZ ;  /* 0x000003003e6a7810 */ /* 0x000fe20007f3e0ff */
[----:B------:R-:W-:Y:S01]  /*1960*/  IMAD.X R156, RZ, RZ, R27, P2 ;  /* 0x000000ffff9c7224 */ /* 0x000fe200010e061b */
[----:B------:R-:W0:Y:S01]  /*1970*/  LDGDEPBAR ;  /* 0x00000000000079af */ /* 0x000e220000000000 */
[----:B------:R-:W-:Y:S01]  /*1980*/  IMAD.X R108, RZ, RZ, R65, P0 ;  /* 0x000000ffff6c7224 */ /* 0x000fe200000e0641 */
[----:B------:R-:W-:Y:S01]  /*1990*/  IADD3 R110, P0, R60, 0x300, RZ ;  /* 0x000003003c6e7810 */ /* 0x000fe20007f1e0ff */
[----:B------:R-:W-:Y:S01]  /*19a0*/  IMAD.X R111, RZ, RZ, R63, P1 ;  /* 0x000000ffff6f7224 */ /* 0x000fe200008e063f */
[----:B------:R-:W-:Y:S01]  /*19b0*/  LDGSTS.E.BYPASS.128 [R115+0x10000], desc[UR14][R70.64] ;  /* 0x1000000046737fae */ /* 0x000fe2000b901c4e */
[----:B------:R-:W-:-:S02]  /*19c0*/  IADD3 R112, P1, R58, 0x300, RZ ;  /* 0x000003003a707810 */ /* 0x000fc40007f3e0ff */
[----:B------:R-:W-:Y:S01]  /*19d0*/  IMAD.X R113, RZ, RZ, R61, P0 ;  /* 0x000000ffff717224 */ /* 0x000fe200000e063d */
[----:B------:R-:W-:Y:S01]  /*19e0*/  LDGSTS.E.BYPASS.128 [R117+0x10000], desc[UR14][R52.64] ;  /* 0x1000000034757fae */ /* 0x000fe2000b901c4e */
[----:B------:R-:W-:Y:S01]  /*19f0*/  IADD3 R122, P0, R56, 0x300, RZ ;  /* 0x00000300387a7810 */ /* 0x000fe20007f1e0ff */
[----:B------:R-:W-:Y:S01]  /*1a00*/  IMAD.X R123, RZ, RZ, R59, P1 ;  /* 0x000000ffff7b7224 */ /* 0x000fe200008e063b */
[----:B------:R-:W-:Y:S01]  /*1a10*/  IADD3 R124, P1, R54, 0x300, RZ ;  /* 0x00000300367c7810 */ /* 0x000fe20007f3e0ff */
[----:B------:R-:W-:Y:S02]  /*1a20*/  LDGSTS.E.BYPASS.128 [R119+0x10000], desc[UR14][R50.64] ;  /* 0x1000000032777fae */ /* 0x000fe4000b901c4e */
[----:B------:R-:W-:Y:S01]  /*1a30*/  IMAD.X R125, RZ, RZ, R57, P0 ;  /* 0x000000ffff7d7224 */ /* 0x000fe200000e0639 */
[----:B------:R-:W-:Y:S01]  /*1a40*/  IADD3 R126, P0, R70, 0x300, RZ ;  /* 0x00000300467e7810 */ /* 0x000fe20007f1e0ff */
[----:B------:R-:W-:Y:S01]  /*1a50*/  LDGSTS.E.BYPASS.128 [R121+0x10000], desc[UR14][R48.64] ;  /* 0x1000000030797fae */ /* 0x000fe2000b901c4e */
[----:B------:R-:W-:Y:S01]  /*1a60*/  IMAD.X R127, RZ, RZ, R55, P1 ;  /* 0x000000ffff7f7224 */ /* 0x000fe200008e0637 */
[----:B------:R-:W-:-:S02]  /*1a70*/  IADD3 R128, P1, R52, 0x300, RZ ;  /* 0x0000030034807810 */ /* 0x000fc40007f3e0ff */
[----:B------:R-:W-:Y:S01]  /*1a80*/  LDGSTS.E.BYPASS.128 [R145+0x10000], desc[UR14][R46.64] ;  /* 0x100000002e917fae */ /* 0x000fe2000b901c4e */
[----:B------:R-:W-:Y:S01]  /*1a90*/  IMAD.X R129, RZ, RZ, R71, P0 ;  /* 0x000000ffff817224 */ /* 0x000fe200000e0647 */
[----:B------:R-:W-:Y:S01]  /*1aa0*/  IADD3 R130, P0, R50, 0x300, RZ ;  /* 0x0000030032827810 */ /* 0x000fe20007f1e0ff */
[----:B------:R-:W-:Y:S01]  /*1ab0*/  IMAD.X R131, RZ, RZ, R53, P1 ;  /* 0x000000ffff837224 */ /* 0x000fe200008e0635 */
[----:B------:R-:W-:Y:S01]  /*1ac0*/  LDGSTS.E.BYPASS.128 [R147+0x10000], desc[UR14][R44.64] ;  /* 0x100000002c937fae */ /* 0x000fe2000b901c4e */
[----:B------:R-:W-:Y:S02]  /*1ad0*/  IADD3 R132, P1, R48, 0x300, RZ ;  /* 0x0000030030847810 */ /* 0x000fe40007f3e0ff */
        /* <DEDUP_REMOVED lines=16> */
[----:B------:R-:W-:-:S03]  /*1be0*/  IADD3 R144, P1, R36, 0x300, RZ ;  /* 0x0000030024907810 */ /* 0x000fc60007f3e0ff */
[----:B------:R-:W-:Y:S04]  /*1bf0*/  LDGSTS.E.BYPASS.128 [R159+0x10000], desc[UR14][R32.64] ;  /* 0x10000000209f7fae */ /* 0x000fe8000b901c4e */
[----:B------:R-:W-:Y:S04]  /*1c00*/  LDGSTS.E.BYPASS.128 [R161+0x10000], desc[UR14][R24.64] ;  /* 0x1000000018a17fae */ /* 0x000fe8000b901c4e */
[----:B------:R-:W-:Y:S04]  /*1c10*/  LDGSTS.E.BYPASS.128 [R163+0x10000], desc[UR14][R26.64] ;  /* 0x100000001aa37fae */ /* 0x000fe8000b901c4e */
[----:B------:R-:W-:Y:S04]  /*1c20*/  LDGSTS.E.BYPASS.128 [R165+0x10000], desc[UR14][R28.64] ;  /* 0x100000001ca57fae */ /* 0x000fe8000b901c4e */
[----:B------:R-:W-:Y:S04]  /*1c30*/  LDGSTS.E.BYPASS.128 [R72+0x10000], desc[UR14][R30.64] ;  /* 0x100000001e487fae */ /* 0x000fe8000b901c4e */
[----:B------:R-:W0:Y:S01]  /*1c40*/  LDGDEPBAR ;  /* 0x00000000000079af */ /* 0x000e220000000000 */
[----:B------:R-:W-:Y:S06]  /*1c50*/  BAR.SYNC.DEFER_BLOCKING 0x0 ;  /* 0x0000000000007b1d */ /* 0x000fec0000010000 */
[----:B------:R-:W-:Y:S01]  /*1c60*/  @!PT LDS RZ, [RZ] ;  /* 0x00000000fffff984 */ /* 0x000fe20000000800 */
[----:B------:R-:W-:Y:S01]  /*1c70*/  @!PT LDS RZ, [RZ] ;  /* 0x00000000fffff984 */ /* 0x000fe20000000800 */
[----:B------:R-:W-:Y:S01]  /*1c80*/  @!PT LDS RZ, [RZ] ;  /* 0x00000000fffff984 */ /* 0x000fe20000000800 */
[----:B------:R-:W-:Y:S04]  /*1c90*/  LDGSTS.E.BYPASS.128 [R73+0x4000], desc[UR14][R68.64+0x100] ;  /* 0x0400010044497fae */ /* 0x000fe8000b901c4e */
[----:B------:R-:W-:Y:S04]  /*1ca0*/  LDGSTS.E.BYPASS.128 [R75+0x4000], desc[UR14][R66.64+0x100] ;  /* 0x04000100424b7fae */ /* 0x000fe8000b901c4e */
[----:B------:R-:W-:Y:S04]  /*1cb0*/  LDGSTS.E.BYPASS.128 [R77+0x4000], desc[UR14][R64.64+0x100] ;  /* 0x04000100404d7fae */ /* 0x000fe8000b901c4e */
[----:B------:R-:W-:Y:S04]  /*1cc0*/  LDGSTS.E.BYPASS.128 [R79+0x4000], desc[UR14][R62.64+0x100] ;  /* 0x040001003e4f7fae */ /* 0x000fe8000b901c4e */
[----:B------:R-:W-:Y:S04]  /*1cd0*/  LDGSTS.E.BYPASS.128 [R81+0x4000], desc[UR14][R60.64+0x100] ;  /* 0x040001003c517fae */ /* 0x000fe8000b901c4e */
[----:B------:R-:W-:Y:S04]  /*1ce0*/  LDGSTS.E.BYPASS.128 [R83+0x4000], desc[UR14][R58.64+0x100] ;  /* 0x040001003a537fae */ /* 0x000fe8000b901c4e */
[----:B------:R-:W-:Y:S04]  /*1cf0*/  LDGSTS.E.BYPASS.128 [R85+0x4000], desc[UR14][R56.64+0x100] ;  /* 0x0400010038557fae */ /* 0x000fe8000b901c4e */
[----:B------:R-:W-:Y:S04]  /*1d00*/  LDGSTS.E.BYPASS.128 [R87+0x4000], desc[UR14][R54.64+0x100] ;  /* 0x0400010036577fae */ /* 0x000fe8000b901c4e */
[----:B------:R-:W0:Y:S04]  /*1d10*/  LDGDEPBAR ;  /* 0x00000000000079af */ /* 0x000e280000000000 */
        /* <DEDUP_REMOVED lines=21> */
[----:B------:R2:W-:Y:S04]  /*1e70*/  LDGSTS.E.BYPASS.128 [R73+0x8000], desc[UR14][R68.64+0x200] ;  /* 0x0800020044497fae */ /* 0x0005e8000b901c4e */
[----:B------:R3:W-:Y:S04]  /*1e80*/  LDGSTS.E.BYPASS.128 [R75+0x8000], desc[UR14][R66.64+0x200] ;  /* 0x08000200424b7fae */ /* 0x0007e8000b901c4e */
[----:B------:R4:W-:Y:S04]  /*1e90*/  LDGSTS.E.BYPASS.128 [R77+0x8000], desc[UR14][R64.64+0x200] ;  /* 0x08000200404d7fae */ /* 0x0009e8000b901c4e */
[----:B------:R5:W-:Y:S01]  /*1ea0*/  LDGSTS.E.BYPASS.128 [R79+0x8000], desc[UR14][R62.64+0x200] ;  /* 0x080002003e4f7fae */ /* 0x000be2000b901c4e */
[----:B--2---:R-:W-:-:S03]  /*1eb0*/  CS2R R68, SRZ ;  /* 0x0000000000447805 */ /* 0x004fc6000001ff00 */
[----:B------:R2:W-:Y:S01]  /*1ec0*/  LDGSTS.E.BYPASS.128 [R81+0x8000], desc[UR14][R60.64+0x200] ;  /* 0x080002003c517fae */ /* 0x0005e2000b901c4e */
[----:B---3--:R-:W-:Y:S02]  /*1ed0*/  CS2R R66, SRZ ;  /* 0x0000000000427805 */ /* 0x008fe4000001ff00 */
[----:B------:R-:W-:Y:S01]  /*1ee0*/  CS2R R74, SRZ ;  /* 0x00000000004a7805 */ /* 0x000fe2000001ff00 */
[----:B------:R3:W-:Y:S01]  /*1ef0*/  LDGSTS.E.BYPASS.128 [R83+0x8000], desc[UR14][R58.64+0x200] ;  /* 0x080002003a537fae */ /* 0x0007e2000b901c4e */
[----:B----4-:R-:W-:Y:S02]  /*1f00*/  CS2R R64, SRZ ;  /* 0x0000000000407805 */ /* 0x010fe4000001ff00 */
[----:B------:R-:W-:Y:S01]  /*1f10*/  CS2R R76, SRZ ;  /* 0x00000000004c7805 */ /* 0x000fe2000001ff00 */
[----:B------:R4:W-:Y:S01]  /*1f20*/  LDGSTS.E.BYPASS.128 [R85+0x8000], desc[UR14][R56.64+0x200] ;  /* 0x0800020038557fae */ /* 0x0009e2000b901c4e */
[----:B-1---5:R-:W-:Y:S02]  /*1f30*/  CS2R R62, SRZ ;  /* 0x00000000003e7805 */ /* 0x022fe4000001ff00 */
[----:B------:R-:W-:Y:S01]  /*1f40*/  CS2R R78, SRZ ;  /* 0x00000000004e7805 */ /* 0x000fe2000001ff00 */
[----:B------:R1:W-:Y:S01]  /*1f50*/  LDGSTS.E.BYPASS.128 [R87+0x8000], desc[UR14][R54.64+0x200] ;  /* 0x0800020036577fae */ /* 0x0003e2000b901c4e */
[----:B--2---:R-:W-:-:S02]  /*1f60*/  CS2R R60, SRZ ;  /* 0x00000000003c7805 */ /* 0x004fc4000001ff00 */
[----:B------:R-:W-:Y:S01]  /*1f70*/  CS2R R80, SRZ ;  /* 0x0000000000507805 */ /* 0x000fe2000001ff00 */
[----:B------:R-:W0:Y:S01]  /*1f80*/  LDGDEPBAR ;  /* 0x00000000000079af */ /* 0x000e220000000000 */
[----:B---3--:R-:W-:Y:S02]  /*1f90*/  CS2R R58, SRZ ;  /* 0x00000000003a7805 */ /* 0x008fe4000001ff00 */
[----:B------:R-:W-:Y:S01]  /*1fa0*/  CS2R R82, SRZ ;  /* 0x0000000000527805 */ /* 0x000fe2000001ff00 */
[----:B------:R2:W-:Y:S01]  /*1fb0*/  LDGSTS.E.BYPASS.128 [R115+0x20000], desc[UR14][R70.64+0x200] ;  /* 0x2000020046737fae */ /* 0x0005e2000b901c4e */
[----:B----4-:R-:W-:Y:S02]  /*1fc0*/  CS2R R56, SRZ ;  /* 0x0000000000387805 */ /* 0x010fe4000001ff00 */
[----:B------:R-:W-:Y:S01]  /*1fd0*/  CS2R R84, SRZ ;  /* 0x0000000000547805 */ /* 0x000fe2000001ff00 */
[----:B------:R3:W-:Y:S01]  /*1fe0*/  LDGSTS.E.BYPASS.128 [R117+0x20000], desc[UR14][R52.64+0x200] ;  /* 0x2000020034757fae */ /* 0x0007e2000b901c4e */
[----:B-1----:R-:W-:-:S02]  /*1ff0*/  CS2R R54, SRZ ;  /* 0x0000000000367805 */ /* 0x002fc4000001ff00 */
[----:B------:R-:W-:Y:S01]  /*2000*/  CS2R R86, SRZ ;  /* 0x0000000000567805 */ /* 0x000fe2000001ff00 */
[----:B------:R1:W-:Y:S04]  /*2010*/  LDGSTS.E.BYPASS.128 [R119+0x20000], desc[UR14][R50.64+0x200] ;  /* 0x2000020032777fae */ /* 0x0003e8000b901c4e */
[----:B------:R4:W-:Y:S01]  /*2020*/  LDGSTS.E.BYPASS.128 [R121+0x20000], desc[UR14][R48.64+0x200] ;  /* 0x2000020030797fae */ /* 0x0009e2000b901c4e */
[----:B--2---:R-:W-:-:S03]  /*2030*/  CS2R R70, SRZ ;  /* 0x0000000000467805 */ /* 0x004fc6000001ff00 */
[----:B------:R2:W-:Y:S01]  /*2040*/  LDGSTS.E.BYPASS.128 [R145+0x20000], desc[UR14][R46.64+0x200] ;  /* 0x200002002e917fae */ /* 0x0005e2000b901c4e */
[----:B---3--:R-:W-:-:S03]  /*2050*/  CS2R R52, SRZ ;  /* 0x0000000000347805 */ /* 0x008fc6000001ff00 */
[----:B------:R3:W-:Y:S01]  /*2060*/  LDGSTS.E.BYPASS.128 [R147+0x20000], desc[UR14][R44.64+0x200] ;  /* 0x200002002c937fae */ /* 0x0007e2000b901c4e */
[----:B-1----:R-:W-:-:S03]  /*2070*/  CS2R R50, SRZ ;  /* 0x0000000000327805 */ /* 0x002fc6000001ff00 */
[----:B------:R1:W-:Y:S01]  /*2080*/  LDGSTS.E.BYPASS.128 [R149+0x20000], desc[UR14][R42.64+0x200] ;  /* 0x200002002a957fae */ /* 0x0003e2000b901c4e */
[----:B----4-:R-:W-:-:S03]  /*2090*/  CS2R R48, SRZ ;  /* 0x0000000000307805 */ /* 0x010fc6000001ff00 */
[----:B------:R4:W-:Y:S01]  /*20a0*/  LDGSTS.E.BYPASS.128 [R151+0x20000], desc[UR14][R40.64+0x200] ;  /* 0x2000020028977fae */ /* 0x0009e2000b901c4e */
[----:B--2---:R-:W-:Y:S01]  /*20b0*/  IMAD.X R145, RZ, RZ, R39, P0 ;  /* 0x000000ffff917224 */ /* 0x004fe200000e0627 */
[----:B------:R-:W-:Y:S02]  /*20c0*/  IADD3 R146, P0, R34, 0x300, RZ ;  /* 0x0000030022927810 */ /* 0x000fe40007f1e0ff */
[----:B------:R-:W-:Y:S01]  /*20d0*/  CS2R R46, SRZ ;  /* 0x00000000002e7805 */ /* 0x000fe2000001ff00 */
[----:B------:R2:W-:Y:S01]  /*20e0*/  LDGSTS.E.BYPASS.128 [R153+0x20000], desc[UR14][R38.64+0x200] ;  /* 0x2000020026997fae */ /* 0x0005e2000b901c4e */
[----:B---3--:R-:W-:Y:S01]  /*20f0*/  IMAD.X R147, RZ, RZ, R37, P1 ;  /* 0x000000ffff937224 */ /* 0x008fe200008e0625 */
[----:B------:R-:W-:Y:S02]  /*2100*/  IADD3 R148, P1, R32, 0x300, RZ ;  /* 0x0000030020947810 */ /* 0x000fe40007f3e0ff */
[----:B------:R-:W-:Y:S01]  /*2110*/  CS2R R44, SRZ ;  /* 0x00000000002c7805 */ /* 0x000fe2000001ff00 */
[----:B------:R3:W-:Y:S01]  /*2120*/  LDGSTS.E.BYPASS.128 [R155+0x20000], desc[UR14][R36.64+0x200] ;  /* 0x20000200249b7fae */ /* 0x0007e2000b901c4e */
[----:B-1----:R-:W-:Y:S01]  /*2130*/  IMAD.X R149, RZ, RZ, R35, P0 ;  /* 0x000000ffff957224 */ /* 0x002fe200000e0623 */
[----:B------:R-:W-:-:S02]  /*2140*/  IADD3 R150, P0, R24, 0x300, RZ ;  /* 0x0000030018967810 */ /* 0x000fc40007f1e0ff */
[----:B------:R-:W-:Y:S01]  /*2150*/  CS2R R42, SRZ ;  /* 0x00000000002a7805 */ /* 0x000fe2000001ff00 */
[----:B------:R1:W-:Y:S01]  /*2160*/  LDGSTS.E.BYPASS.128 [R157+0x20000], desc[UR14][R34.64+0x200] ;  /* 0x20000200229d7fae */ /* 0x0003e2000b901c4e */
[----:B----4-:R-:W-:Y:S01]  /*2170*/  IMAD.X R151, RZ, RZ, R33, P1 ;  /* 0x000000ffff977224 */ /* 0x010fe200008e0621 */
[----:B------:R-:W-:Y:S02]  /*2180*/  IADD3 R154, P1, R28, 0x300, RZ ;  /* 0x000003001c9a7810 */ /* 0x000fe40007f3e0ff */
[----:B------:R-:W-:Y:S01]  /*2190*/  CS2R R40, SRZ ;  /* 0x0000000000287805 */ /* 0x000fe2000001ff00 */
[----:B------:R4:W-:Y:S01]  /*21a0*/  LDGSTS.E.BYPASS.128 [R159+0x20000], desc[UR14][R32.64+0x200] ;  /* 0x20000200209f7fae */ /* 0x0009e2000b901c4e */
[----:B--2---:R-:W-:Y:S01]  /*21b0*/  IMAD.X R153, RZ, RZ, R25, P0 ;  /* 0x000000ffff997224 */ /* 0x004fe200000e0619 */
[----:B------:R-:W-:Y:S02]  /*21c0*/  CS2R R38, SRZ ;  /* 0x0000000000267805 */ /* 0x000fe4000001ff00 */
[----:B------:R2:W-:Y:S01]  /*21d0*/  LDGSTS.E.BYPASS.128 [R161+0x20000], desc[UR14][R24.64+0x200] ;  /* 0x2000020018a17fae */ /* 0x0005e2000b901c4e */
[----:B---3--:R-:W-:-:S02]  /*21e0*/  IADD3 R155, P0, R30, 0x300, RZ ;  /* 0x000003001e9b7810 */ /* 0x008fc40007f1e0ff */
[----:B------:R-:W-:Y:S01]  /*21f0*/  CS2R R36, SRZ ;  /* 0x0000000000247805 */ /* 0x000fe2000001ff00 */
[----:B------:R3:W-:Y:S01]  /*2200*/  LDGSTS.E.BYPASS.128 [R163+0x20000], desc[UR14][R26.64+0x200] ;  /* 0x200002001aa37fae */ /* 0x0007e2000b901c4e */
[----:B-1----:R-:W-:Y:S01]  /*2210*/  IMAD.X R157, RZ, RZ, R29, P1 ;  /* 0x000000ffff9d7224 */ /* 0x002fe200008e061d */
[----:B------:R-:W-:Y:S01]  /*2220*/  CS2R R34, SRZ ;  /* 0x0000000000227805 */ /* 0x000fe2000001ff00 */
[----:B------:R-:W-:Y:S01]  /*2230*/  IMAD.X R158, RZ, RZ, R31, P0 ;  /* 0x000000ffff9e7224 */ /* 0x000fe200000e061f */
[----:B------:R1:W-:Y:S01]  /*2240*/  LDGSTS.E.BYPASS.128 [R165+0x20000], desc[UR14][R28.64+0x200] ;  /* 0x200002001ca57fae */ /* 0x0003e2000b901c4e */
[----:B----4-:R-:W-:Y:S02]  /*2250*/  CS2R R32, SRZ ;  /* 0x0000000000207805 */ /* 0x010fe4000001ff00 */
[----:B------:R-:W-:Y:S01]  /*2260*/  LOP3.LUT R159, R160, 0x7fffffc, RZ, 0xc0, !PT ;  /* 0x07fffffca09f7812 */ /* 0x000fe200078ec0ff */
[----:B------:R4:W-:Y:S01]  /*2270*/  LDGSTS.E.BYPASS.128 [R72+0x20000], desc[UR14][R30.64+0x200] ;  /* 0x200002001e487fae */ /* 0x0009e2000b901c4e */
[----:B--2---:R-:W-:Y:S01]  /*2280*/  IMAD.MOV.U32 R161, RZ, RZ, -0x80 ;  /* 0xffffff80ffa17424 */ /* 0x004fe200078e00ff */
[----:B------:R-:W-:-:S02]  /*2290*/  CS2R R24, SRZ ;  /* 0x0000000000187805 */ /* 0x000fc4000001ff00 */
[----:B------:R-:W0:Y:S01]  /*22a0*/  LDGDEPBAR ;  /* 0x00000000000079af */ /* 0x000e220000000000 */
[----:B---3--:R-:W-:Y:S02]  /*22b0*/  CS2R R26, SRZ ;  /* 0x00000000001a7805 */ /* 0x008fe4000001ff00 */
[----:B-1----:R-:W-:Y:S02]  /*22c0*/  CS2R R28, SRZ ;  /* 0x00000000001c7805 */ /* 0x002fe4000001ff00 */
[----:B----4-:R-:W-:Y:S02]  /*22d0*/  CS2R R30, SRZ ;  /* 0x00000000001e7805 */ /* 0x010fe4000001ff00 */
[----:B------:R-:W-:-:S07]  /*22e0*/  CS2R R72, SRZ ;  /* 0x0000000000487805 */ /* 0x000fce000001ff00 */
.L_x_0:
[----:B------:R-:W1:Y:S01]  /*22f0*/  SHFL.IDX PT, R114, R159, RZ, 0x1f ;  /* 0x00001fff9f727589 */ /* 0x000e6200000e0000 */
[----:B------:R-:W-:Y:S01]  /*2300*/  UIADD3 UR11, UR11, 0x1, URZ ;  /* 0x000000010b0b7890 */ /* 0x000fe2000fffe03f */
[----:B------:R-:W-:-:S04]  /*2310*/  DEPBAR.LE SB0, 0x4 ;  /* 0x000081000000791a */ /* 0x000fc80000000000 */
[----:B------:R-:W-:Y:S01]  /*2320*/  UISETP.GE.AND UP0, UPT, UR11, 0x4, UPT ;  /* 0x000000040b00788c */ /* 0x000fe2000bf06270 */
[----:B------:R-:W-:Y:S01]  /*2330*/  BAR.SYNC.DEFER_BLOCKING 0x0 ;  /* 0x0000000000007b1d */ /* 0x000fe20000010000 */
[----:B------:R-:W-:Y:S01]  /*2340*/  UIADD3 UR12, UR12, 0x1, URZ ;  /* 0x000000010c0c7890 */ /* 0x000fe2000fffe03f */
[----:B------:R-:W-:Y:S01]  /*2350*/  IADD3 R118, P1, R96, UR6, RZ ;  /* 0x0000000660767c10 */ /* 0x000fe2000ff3e0ff */
[----:B------:R-:W-:Y:S01]  /*2360*/  USEL UR11, UR11, URZ, !UP0 ;  /* 0x0000003f0b0b7287 */ /* 0x000fe2000c000000 */
[----:B------:R-:W-:Y:S02]  /*2370*/  VIADD R161, R161, 0x80 ;  /* 0x00000080a1a17836 */ /* 0x000fe40000000000 */
[----:B------:R-:W-:Y:S01]  /*2380*/  UMOV UR19, 0x40000040 ;  /* 0x4000004000137882 */ /* 0x000fe20000000000 */
[----:B------:R-:W-:Y:S01]  /*2390*/  ULEA UR4, UR11, UR10, 0xe ;  /* 0x0000000a0b047291 */ /* 0x000fe2000f8e703f */
[----:B------:R-:W-:Y:S02]  /*23a0*/  IADD3.X R119, R100, UR7, RZ, P1, !PT ;  /* 0x0000000764777c10 */ /* 0x000fe40008ffe4ff */
[----:B------:R-:W-:Y:S01]  /*23b0*/  IADD3 R120, P1, R98, UR6, RZ ;  /* 0x0000000662787c10 */ /* 0x000fe2000ff3e0ff */
[----:B------:R-:W-:Y:S01]  /*23c0*/  USHF.R.U32.HI UR8, URZ, 0x4, UR4 ;  /* 0x000000043f087899 */ /* 0x000fe20008011604 */
[----:B------:R-:W-:Y:S01]  /*23d0*/  ISETP.GE.U32.AND P0, PT, R161, 0xa80, PT ;  /* 0x00000a80a100780c */ /* 0x000fe20003f06070 */
[----:B------:R-:W-:Y:S01]  /*23e0*/  ULEA UR4, UR11, UR13, 0xf ;  /* 0x0000000d0b047291 */ /* 0x000fe2000f8e783f */
[----:B------:R-:W-:Y:S01]  /*23f0*/  IADD3.X R121, R104, UR7, RZ, P1, !PT ;  /* 0x0000000768797c10 */ /* 0x000fe20008ffe4ff */
[----:B------:R-:W-:Y:S01]  /*2400*/  ULOP3.LUT UR8, UR8, 0x3fff, URZ, 0xc0, !UPT ;  /* 0x00003fff08087892 */ /* 0x000fe2000f8ec03f */
[----:B------:R-:W-:Y:S01]  /*2410*/  IADD3 R116, P1, R102, UR6, RZ ;  /* 0x0000000666747c10 */ /* 0x000fe2000ff3e0ff */
[----:B------:R-:W-:Y:S01]  /*2420*/  USHF.R.U32.HI UR4, URZ, 0x4, UR4 ;  /* 0x000000043f047899 */ /* 0x000fe20008011604 */
[----:B-1----:R-:W-:-:S02]  /*2430*/  R2UR UR5, R114 ;  /* 0x00000000720572ca */ /* 0x002fc400000e0000 */
[----:B------:R-:W-:Y:S01]  /*2440*/  IADD3.X R117, R108, UR7, RZ, P1, !PT ;  /* 0x000000076c757c10 */ /* 0x000fe20008ffe4ff */
[----:B------:R-:W-:Y:S01]  /*2450*/  ULOP3.LUT UR4, UR4, 0x3fff, URZ, 0xc0, !UPT ;  /* 0x00003fff04047892 */ /* 0x000fe2000f8ec03f */
[----:B------:R-:W-:Y:S01]  /*2460*/  IADD3 R114, P1, R106, UR6, RZ ;  /* 0x000000066a727c10 */ /* 0x000fe2000ff3e0ff */
[----:B------:R-:W-:Y:S02]  /*2470*/  WARPGROUP.ARRIVE ;  /* 0x00000000000079c5 */ /* 0x000fe40000000000 */
[----:B------:R-:W-:Y:S01]  /*2480*/  ULOP3.LUT UR18, UR4, 0x4000000, URZ, 0xfc, !UPT ;  /* 0x0400000004127892 */ /* 0x000fe2000f8efc3f */
[----:B------:R-:W-:-:S05]  /*2490*/  IADD3.X R115, R111, UR7, RZ, P1, !PT ;  /* 0x000000076f737c10 */ /* 0x000fca0008ffe4ff */
[----:B------:R-:W-:-:S04]  /*24a0*/  USHF.L.U32 UR5, UR5, 0x7, URZ ;  /* 0x0000000705057899 */ /* 0x000fc8000800063f */
[----:B------:R-:W-:-:S04]  /*24b0*/  ULOP3.LUT UR5, UR5, 0x180, URZ, 0xc0, !UPT ;  /* 0x0000018005057892 */ /* 0x000fc8000f8ec03f */
[----:B------:R-:W-:-:S03]  /*24c0*/  UIADD3 UR8, UP0, UR5, UR8, URZ ;  /* 0x0000000805087290 */ /* 0x000fc6000ff1e03f */
[----:B------:R-:W-:Y:S01]  /*24d0*/  UMOV UR5, URZ ;  /* 0x0000003f00057c82 */ /* 0x000fe20008000000 */
[----:B------:R-:W-:Y:S02]  /*24e0*/  UIADD3.X UR9, URZ, URZ, URZ, UP0, !UPT ;  /* 0x0000003f3f097290 */ /* 0x000fe400087fe43f */
[----:B------:R-:W-:Y:S02]  /*24f0*/  ULOP3.LUT UR16, UR8, 0x2000000, URZ, 0xfc, !UPT ;  /* 0x0200000008107892 */ /* 0x000fe4000f8efc3f */
[----:B------:R-:W-:Y:S02]  /*2500*/  ULOP3.LUT UR17, UR9, 0x40000040, URZ, 0xfc, !UPT ;  /* 0x4000004009117892 */ /* 0x000fe4000f8efc3f */
[----:B------:R-:W-:-:S04]  /*2510*/  UISETP.GE.AND UP0, UPT, UR12, 0x4, UPT ;  /* 0x000000040c00788c */ /* 0x000fc8000bf06270 */
[----:B------:R-:W-:-:S03]  /*2520*/  USEL UR12, UR12, URZ, !UP0 ;  /* 0x0000003f0c0c7287 */ /* 0x000fc6000c000000 */
[----:B------:R-:W-:Y:S01]  /*2530*/  HGMMA.64x128x16.F32.BF16 R24, gdesc[UR16], R24 ;  /* 0x01e00000101879f0 */ /* 0x000fe20008701818 */
[----:B------:R-:W-:Y:S01]  /*2540*/  UMOV UR16, 0x2000002 ;  /* 0x0200000200107882 */ /* 0x000fe20000000000 */
[----:B------:R-:W-:Y:S01]  /*2550*/  UMOV UR17, 0x40000040 ;  /* 0x4000004000117882 */ /* 0x000fe20000000000 */
[----:B------:R-:W-:Y:S01]  /*2560*/  UMOV UR18, 0x4000002 ;  /* 0x0400000200127882 */ /* 0x000fe20000000000 */
[----:B------:R-:W-:Y:S01]  /*2570*/  UMOV UR19, 0x40000040 ;  /* 0x4000004000137882 */ /* 0x000fe20000000000 */
[----:B------:R-:W-:Y:S02]  /*2580*/  UIADD3.64 UR16, UR8, UR16, URZ ;  /* 0x0000001008107297 */ /* 0x000fe4000fffe03f */
[----:B------:R-:W-:-:S09]  /*2590*/  UIADD3.64 UR18, UR4, UR18, URZ ;  /* 0x0000001204127297 */ /* 0x000fd2000fffe03f */
        /* <DEDUP_REMOVED lines=41> */
[----:B------:R-:W-:Y:S02]  /*2830*/  UIADD3.64 UR18, UR4, UR18, URZ ;  /* 0x0000001204127297 */ /* 0x000fe4000fffe03f */
[----:B------:R-:W-:-:S06]  /*2840*/  ULEA UR4, UR12, UR10, 0xe ;  /* 0x0000000a0c047291 */ /* 0x000fcc000f8e703f */
[----:B------:R-:W-:Y:S02]  /*2850*/  LEA R163, R12, UR4, 0x1 ;  /* 0x000000040ca37c11 */ /* 0x000fe4000f8e08ff */
[----:B------:R-:W-:Y:S02]  /*2860*/  LEA R165, R14, UR4, 0x1 ;  /* 0x000000040ea57c11 */ /* 0x000fe4000f8e08ff */
[----:B------:R-:W-:Y:S01]  /*2870*/  LEA R162, R16, UR4, 0x1 ;  /* 0x0000000410a27c11 */ /* 0x000fe2000f8e08ff */
[----:B------:R-:W-:Y:S03]  /*2880*/  HGMMA.64x128x16.F32.BF16 R24, gdesc[UR16], R24, gsb0 ;  /* 0x01e00000101879f0 */ /* 0x000fe60008001818 */
[----:B------:R-:W-:Y:S02]  /*2890*/  WARPGROUP.DEPBAR.LE gsb0, 0x1 ;  /* 0x00008000000079c5 */ /* 0x000fe40000010100 */
[----:B------:R-:W-:Y:S06]  /*28a0*/  BAR.SYNC.DEFER_BLOCKING 0x0 ;  /* 0x0000000000007b1d */ /* 0x000fec0000010000 */
[----:B------:R-:W-:Y:S01]  /*28b0*/  @!PT LDS RZ, [RZ] ;  /* 0x00000000fffff984 */ /* 0x000fe20000000800 */
[----:B------:R-:W-:Y:S01]  /*28c0*/  @!PT LDS RZ, [RZ] ;  /* 0x00000000fffff984 */ /* 0x000fe20000000800 */
[----:B------:R-:W-:Y:S01]  /*28d0*/  @!PT LDS RZ, [RZ] ;  /* 0x00000000fffff984 */ /* 0x000fe20000000800 */
[----:B------:R1:W-:Y:S04]  /*28e0*/  LDGSTS.E.BYPASS.128 [R163], desc[UR14][R118.64], !P0 ;  /* 0x0000000076a37fae */ /* 0x0003e8000c101c4e */
[----:B------:R2:W-:Y:S04]  /*28f0*/  LDGSTS.E.BYPASS.128 [R165], desc[UR14][R120.64], !P0 ;  /* 0x0000000078a57fae */ /* 0x0005e8000c101c4e */
[----:B------:R3:W-:Y:S01]  /*2900*/  LDGSTS.E.BYPASS.128 [R162], desc[UR14][R116.64], !P0 ;  /* 0x0000000074a27fae */ /* 0x0007e2000c101c4e */
[----:B-1----:R-:W-:-:S02]  /*2910*/  IADD3 R118, P1, R110, UR6, RZ ;  /* 0x000000066e767c10 */ /* 0x002fc4000ff3e0ff */
[----:B------:R-:W-:Y:S02]  /*2920*/  LEA R163, R18, UR4, 0x1 ;  /* 0x0000000412a37c11 */ /* 0x000fe4000f8e08ff */
[----:B------:R-:W-:Y:S02]  /*2930*/  IADD3.X R119, R113, UR7, RZ, P1, !PT ;  /* 0x0000000771777c10 */ /* 0x000fe40008ffe4ff */
[----:B--2---:R-:W-:Y:S01]  /*2940*/  IADD3 R120, P1, R112, UR6, RZ ;  /* 0x0000000670787c10 */ /* 0x004fe2000ff3e0ff */
[----:B------:R1:W-:Y:S01]  /*2950*/  LDGSTS.E.BYPASS.128 [R163], desc[UR14][R114.64], !P0 ;  /* 0x0000000072a37fae */ /* 0x0003e2000c101c4e */
[----:B------:R-:W-:Y:S02]  /*2960*/  LEA R165, R20, UR4, 0x1 ;  /* 0x0000000414a57c11 */ /* 0x000fe4000f8e08ff */
[----:B------:R-:W-:Y:S02]  /*2970*/  IADD3.X R121, R123, UR7, RZ, P1, !PT ;  /* 0x000000077b797c10 */ /* 0x000fe40008ffe4ff */
[----:B---3--:R-:W-:Y:S01]  /*2980*/  IADD3 R116, P1, R122, UR6, RZ ;  /* 0x000000067a747c10 */ /* 0x008fe2000ff3e0ff */
[----:B------:R2:W-:Y:S01]  /*2990*/  LDGSTS.E.BYPASS.128 [R165], desc[UR14][R118.64], !P0 ;  /* 0x0000000076a57fae */ /* 0x0005e2000c101c4e */
[----:B------:R-:W-:-:S02]  /*29a0*/  LEA R162, R22, UR4, 0x1 ;  /* 0x0000000416a27c11 */ /* 0x000fc4000f8e08ff */
[----:B------:R-:W-:Y:S02]  /*29b0*/  IADD3.X R117, R125, UR7, RZ, P1, !PT ;  /* 0x000000077d757c10 */ /* 0x000fe40008ffe4ff */
[----:B-1----:R-:W-:Y:S01]  /*29c0*/  IADD3 R114, P1, R124, UR6, RZ ;  /* 0x000000067c727c10 */ /* 0x002fe2000ff3e0ff */
[----:B------:R1:W-:Y:S01]  /*29d0*/  LDGSTS.E.BYPASS.128 [R162], desc[UR14][R120.64], !P0 ;  /* 0x0000000078a27fae */ /* 0x0003e2000c101c4e */
[----:B------:R-:W-:Y:S02]  /*29e0*/  LEA R163, R88, UR4, 0x1 ;  /* 0x0000000458a37c11 */ /* 0x000fe4000f8e08ff */
[----:B------:R-:W-:Y:S02]  /*29f0*/  IADD3.X R115, R127, UR7, RZ, P1, !PT ;  /* 0x000000077f737c10 */ /* 0x000fe40008ffe4ff */
[----:B--2---:R-:W-:Y:S01]  /*2a00*/  IADD3 R118, P1, R126, UR6, RZ ;  /* 0x000000067e767c10 */ /* 0x004fe2000ff3e0ff */
[----:B------:R2:W-:Y:S01]  /*2a10*/  LDGSTS.E.BYPASS.128 [R163], desc[UR14][R116.64], !P0 ;  /* 0x0000000074a37fae */ /* 0x0005e2000c101c4e */
[----:B------:R-:W-:Y:S01]  /*2a20*/  LEA R165, R90, UR4, 0x1 ;  /* 0x000000045aa57c11 */ /* 0x000fe2000f8e08ff */
[----:B------:R-:W-:Y:S01]  /*2a30*/  ULEA UR4, UR12, UR13, 0xf ;  /* 0x0000000d0c047291 */ /* 0x000fe2000f8e783f */
[----:B------:R-:W-:-:S02]  /*2a40*/  IADD3.X R119, R129, UR7, RZ, P1, !PT ;  /* 0x0000000781777c10 */ /* 0x000fc40008ffe4ff */
[----:B-1----:R-:W-:Y:S01]  /*2a50*/  IADD3 R120, P1, R128, UR6, RZ ;  /* 0x0000000680787c10 */ /* 0x002fe2000ff3e0ff */
[----:B------:R1:W-:Y:S02]  /*2a60*/  LDGSTS.E.BYPASS.128 [R165], desc[UR14][R114.64], !P0 ;  /* 0x0000000072a57fae */ /* 0x0003e4000c101c4e */
[----:B------:R-:W-:Y:S02]  /*2a70*/  LEA R162, R13, UR4, 0x1 ;  /* 0x000000040da27c11 */ /* 0x000fe4000f8e08ff */
[----:B------:R-:W-:Y:S01]  /*2a80*/  IADD3.X R121, R131, UR7, RZ, P1, !PT ;  /* 0x0000000783797c10 */ /* 0x000fe20008ffe4ff */
[----:B------:R-:W0:Y:S01]  /*2a90*/  LDGDEPBAR ;  /* 0x00000000000079af */ /* 0x000e220000000000 */
[----:B--2---:R-:W-:-:S03]  /*2aa0*/  LEA R163, R15, UR4, 0x1 ;  /* 0x000000040fa37c11 */ /* 0x004fc6000f8e08ff */
[----:B------:R2:W-:Y:S01]  /*2ab0*/  LDGSTS.E.BYPASS.128 [R162], desc[UR14][R118.64], !P0 ;  /* 0x0000000076a27fae */ /* 0x0005e2000c101c4e */
[----:B-1----:R-:W-:-:S03]  /*2ac0*/  IADD3 R114, P1, R130, UR6, RZ ;  /* 0x0000000682727c10 */ /* 0x002fc6000ff3e0ff */
[----:B------:R1:W-:Y:S01]  /*2ad0*/  LDGSTS.E.BYPASS.128 [R163], desc[UR14][R120.64], !P0 ;  /* 0x0000000078a37fae */ /* 0x0003e2000c101c4e */
[----:B------:R-:W-:Y:S02]  /*2ae0*/  LEA R165, R17, UR4, 0x1 ;  /* 0x0000000411a57c11 */ /* 0x000fe4000f8e08ff */
[----:B------:R-:W-:Y:S02]  /*2af0*/  IADD3.X R115, R133, UR7, RZ, P1, !PT ;  /* 0x0000000785737c10 */ /* 0x000fe40008ffe4ff */
[----:B------:R-:W-:Y:S02]  /*2b00*/  IADD3 R116, P1, R132, UR6, RZ ;  /* 0x0000000684747c10 */ /* 0x000fe4000ff3e0ff */
[----:B--2---:R-:W-:Y:S01]  /*2b10*/  LEA R162, R19, UR4, 0x1 ;  /* 0x0000000413a27c11 */ /* 0x004fe2000f8e08ff */
[----:B------:R2:W-:Y:S01]  /*2b20*/  LDGSTS.E.BYPASS.128 [R165], desc[UR14][R114.64], !P0 ;  /* 0x0000000072a57fae */ /* 0x0005e2000c101c4e */
[----:B------:R-:W-:Y:S02]  /*2b30*/  IADD3.X R117, R135, UR7, RZ, P1, !PT ;  /* 0x0000000787757c10 */ /* 0x000fe40008ffe4ff */
[----:B------:R-:W-:-:S02]  /*2b40*/  IADD3 R118, P1, R134, UR6, RZ ;  /* 0x0000000686767c10 */ /* 0x000fc4000ff3e0ff */
[----:B-1----:R-:W-:Y:S01]  /*2b50*/  LEA R163, R21, UR4, 0x1 ;  /* 0x0000000415a37c11 */ /* 0x002fe2000f8e08ff */
[----:B------:R1:W-:Y:S01]  /*2b60*/  LDGSTS.E.BYPASS.128 [R162], desc[UR14][R116.64], !P0 ;  /* 0x0000000074a27fae */ /* 0x0003e2000c101c4e */
[----:B------:R-:W-:Y:S02]  /*2b70*/  IADD3.X R119, R137, UR7, RZ, P1, !PT ;  /* 0x0000000789777c10 */ /* 0x000fe40008ffe4ff */
[----:B------:R-:W-:-:S03]  /*2b80*/  IADD3 R120, P1, R136, UR6, RZ ;  /* 0x0000000688787c10 */ /* 0x000fc6000ff3e0ff */
[----:B------:R3:W-:Y:S01]  /*2b90*/  LDGSTS.E.BYPASS.128 [R163], desc[UR14][R118.64], !P0 ;  /* 0x0000000076a37fae */ /* 0x0007e2000c101c4e */
[----:B------:R-:W-:Y:S02]  /*2ba0*/  IADD3.X R121, R139, UR7, RZ, P1, !PT ;  /* 0x000000078b797c10 */ /* 0x000fe40008ffe4ff */
[----:B--2---:R-:W-:Y:S02]  /*2bb0*/  IADD3 R114, P1, R138, UR6, RZ ;  /* 0x000000068a727c10 */ /* 0x004fe4000ff3e0ff */
[----:B------:R-:W-:Y:S02]  /*2bc0*/  LEA R165, R23, UR4, 0x1 ;  /* 0x0000000417a57c11 */ /* 0x000fe4000f8e08ff */
[----:B------:R-:W-:Y:S02]  /*2bd0*/  IADD3.X R115, R141, UR7, RZ, P1, !PT ;  /* 0x000000078d737c10 */ /* 0x000fe40008ffe4ff */
[----:B-1----:R-:W-:Y:S01]  /*2be0*/  IADD3 R116, P1, R140, UR6, RZ ;  /* 0x000000068c747c10 */ /* 0x002fe2000ff3e0ff */
[----:B------:R1:W-:Y:S01]  /*2bf0*/  LDGSTS.E.BYPASS.128 [R165], desc[UR14][R120.64], !P0 ;  /* 0x0000000078a57fae */ /* 0x0003e2000c101c4e */
[----:B------:R-:W-:-:S02]  /*2c00*/  LEA R162, R91, UR4, 0x1 ;  /* 0x000000045ba27c11 */ /* 0x000fc4000f8e08ff */
[----:B------:R-:W-:Y:S02]  /*2c10*/  IADD3.X R117, R143, UR7, RZ, P1, !PT ;  /* 0x000000078f757c10 */ /* 0x000fe40008ffe4ff */
[----:B---3--:R-:W-:Y:S01]  /*2c20*/  IADD3 R118, P1, R142, UR6, RZ ;  /* 0x000000068e767c10 */ /* 0x008fe2000ff3e0ff */
[----:B------:R2:W-:Y:S01]  /*2c30*/  LDGSTS.E.BYPASS.128 [R162], desc[UR14][R114.64], !P0 ;  /* 0x0000000072a27fae */ /* 0x0005e2000c101c4e */
[----:B------:R-:W-:Y:S02]  /*2c40*/  LEA R163, R92, UR4, 0x1 ;  /* 0x000000045ca37c11 */ /* 0x000fe4000f8e08ff */
[----:B------:R-:W-:Y:S02]  /*2c50*/  IADD3.X R119, R145, UR7, RZ, P1, !PT ;  /* 0x0000000791777c10 */ /* 0x000fe40008ffe4ff */
[----:B-1----:R-:W-:Y:S01]  /*2c60*/  IADD3 R120, P1, R144, UR6, RZ ;  /* 0x0000000690787c10 */ /* 0x002fe2000ff3e0ff */
[----:B------:R1:W-:Y:S01]  /*2c70*/  LDGSTS.E.BYPASS.128 [R163], desc[UR14][R116.64], !P0 ;  /* 0x0000000074a37fae */ /* 0x0003e2000c101c4e */
[----:B------:R-:W-:-:S02]  /*2c80*/  LEA R165, R5, UR4, 0x1 ;  /* 0x0000000405a57c11 */ /* 0x000fc4000f8e08ff */
[----:B------:R-:W-:Y:S02]  /*2c90*/  IADD3.X R121, R147, UR7, RZ, P1, !PT ;  /* 0x0000000793797c10 */ /* 0x000fe40008ffe4ff */
[----:B--2---:R-:W-:Y:S01]  /*2ca0*/  IADD3 R114, P1, R146, UR6, RZ ;  /* 0x0000000692727c10 */ /* 0x004fe2000ff3e0ff */
        /* <DEDUP_REMOVED lines=21> */
[----:B------:R-:W-:Y:S01]  /*2e00*/  LEA R165, R11, UR4, 0x1 ;  /* 0x000000040ba57c11 */ /* 0x000fe2000f8e08ff */
[----:B------:R-:W-:Y:S01]  /*2e10*/  UIADD3 UR6, UP0, UR6, 0x100, URZ ;  /* 0x0000010006067890 */ /* 0x000fe2000ff1e03f */
[----:B------:R-:W-:-:S02]  /*2e20*/  IADD3.X R117, R158, UR7, RZ, P1, !PT ;  /* 0x000000079e757c10 */ /* 0x000fc40008ffe4ff */
[----:B--2---:R-:W-:Y:S01]  /*2e30*/  LEA R119, R93, UR4, 0x1 ;  /* 0x000000045d777c11 */ /* 0x004fe2000f8e08ff */
[----:B------:R1:W-:Y:S01]  /*2e40*/  LDGSTS.E.BYPASS.128 [R165], desc[UR14][R114.64], !P0 ;  /* 0x0000000072a57fae */ /* 0x0003e2000c101c4e */
[----:B------:R-:W-:-:S03]  /*2e50*/  UIADD3.X UR7, URZ, UR7, URZ, UP0, !UPT ;  /* 0x000000073f077290 */ /* 0x000fc600087fe43f */
[----:B------:R1:W-:Y:S01]  /*2e60*/  LDGSTS.E.BYPASS.128 [R119], desc[UR14][R116.64], !P0 ;  /* 0x0000000074777fae */ /* 0x0003e2000c101c4e */
[----:B------:R-:W-:-:S03]  /*2e70*/  ISETP.GE.U32.AND P0, PT, R161, 0xb80, PT ;  /* 0x00000b80a100780c */ /* 0x000fc60003f06070 */
[----:B------:R-:W0:Y:S10]  /*2e80*/  LDGDEPBAR ;  /* 0x00000000000079af */ /* 0x000e340000000000 */
[----:B-1----:R-:W-:Y:S05]  /*2e90*/  @!P0 BRA `(.L_x_0) ;  /* 0xfffffff400148947 */ /* 0x002fea000383ffff */
[----:B------:R-:W-:Y:S02]  /*2ea0*/  WARPGROUP.DEPBAR.LE gsb0, 0x0 ;  /* 0x00008000000079c5 */ /* 0x000fe40000010000 */
[----:B------:R-:W-:-:S04]  /*2eb0*/  DEPBAR.LE SB0, 0x0 ;  /* 0x000080000000791a */ /* 0x000fc80000000000 */
[----:B------:R-:W-:Y:S02]  /*2ec0*/  SHF.R.U32.HI R5, RZ, 0x1, R2 ;  /* 0x00000001ff057819 */ /* 0x000fe40000011602 */
[----:B------:R-:W-:Y:S02]  /*2ed0*/  LOP3.LUT R2, R2, 0xf, RZ, 0xc0, !PT ;  /* 0x0000000f02027812 */ /* 0x000fe400078ec0ff */
[----:B------:R-:W-:Y:S02]  /*2ee0*/  LOP3.LUT R5, R5, 0x8, RZ, 0xc0, !PT ;  /* 0x0000000805057812 */ /* 0x000fe400078ec0ff */
[----:B------:R-:W-:Y:S02]  /*2ef0*/  LOP3.LUT R160, R160, 0x3, RZ, 0xc0, !PT ;  /* 0x00000003a0a07812 */ /* 0x000fe400078ec0ff */
[----:B------:R-:W-:Y:S01]  /*2f00*/  F2FP.BF16.F32.PACK_AB R24, R25, R24 ;  /* 0x000000181918723e */ /* 0x000fe200000010ff */
[----:B------:R-:W-:Y:S01]  /*2f10*/  IMAD R5, R2, 0x88, R5 ;  /* 0x0000008802057824 */ /* 0x000fe200078e0205 */
[----:B------:R-:W-:-:S02]  /*2f20*/  F2FP.BF16.F32.PACK_AB R25, R27, R26 ;  /* 0x0000001a1b19723e */ /* 0x000fc400000010ff */
[----:B------:R-:W-:Y:S01]  /*2f30*/  F2FP.BF16.F32.PACK_AB R32, R33, R32 ;  /* 0x000000202120723e */ /* 0x000fe200000010ff */
[----:B------:R-:W-:Y:S01]  /*2f40*/  IMAD R5, R160, 0x880, R5 ;  /* 0x00000880a0057824 */ /* 0x000fe200078e0205 */
[----:B------:R-:W-:Y:S02]  /*2f50*/  F2FP.BF16.F32.PACK_AB R26, R29, R28 ;  /* 0x0000001c1d1a723e */ /* 0x000fe400000010ff */
[----:B------:R-:W-:Y:S02]  /*2f60*/  F2FP.BF16.F32.PACK_AB R27, R31, R30 ;  /* 0x0000001e1f1b723e */ /* 0x000fe400000010ff */
[----:B------:R-:W-:Y:S02]  /*2f70*/  F2FP.BF16.F32.PACK_AB R33, R35, R34 ;  /* 0x000000222321723e */ /* 0x000fe400000010ff */
[----:B------:R-:W-:Y:S02]  /*2f80*/  F2FP.BF16.F32.PACK_AB R40, R41, R40 ;  /* 0x000000282928723e */ /* 0x000fe400000010ff */
[----:B------:R-:W-:Y:S01]  /*2f90*/  LEA R5, R5, UR10, 0x1 ;  /* 0x0000000a05057c11 */ /* 0x000fe2000f8e08ff */
[----:B------:R-:W-:Y:S01]  /*2fa0*/  BAR.SYNC.DEFER_BLOCKING 0x0 ;  /* 0x0000000000007b1d */ /* 0x000fe20000010000 */
[----:B------:R-:W-:-:S02]  /*2fb0*/  F2FP.BF16.F32.PACK_AB R34, R37, R36 ;  /* 0x000000242522723e */ /* 0x000fc400000010ff */
[----:B------:R-:W-:Y:S02]  /*2fc0*/  F2FP.BF16.F32.PACK_AB R35, R39, R38 ;  /* 0x000000262723723e */ /* 0x000fe400000010ff */
[----:B------:R-:W-:Y:S02]  /*2fd0*/  F2FP.BF16.F32.PACK_AB R41, R43, R42 ;  /* 0x0000002a2b29723e */ /* 0x000fe400000010ff */
[----:B------:R-:W-:Y:S02]  /*2fe0*/  F2FP.BF16.F32.PACK_AB R48, R49, R48 ;  /* 0x000000303130723e */ /* 0x000fe400000010ff */
[----:B------:R-:W-:Y:S02]  /*2ff0*/  F2FP.BF16.F32.PACK_AB R42, R45, R44 ;  /* 0x0000002c2d2a723e */ /* 0x000fe400000010ff */
[----:B------:R-:W-:Y:S02]  /*3000*/  F2FP.BF16.F32.PACK_AB R43, R47, R46 ;  /* 0x0000002e2f2b723e */ /* 0x000fe400000010ff */
[----:B------:R-:W-:-:S02]  /*3010*/  F2FP.BF16.F32.PACK_AB R49, R51, R50 ;  /* 0x000000323331723e */ /* 0x000fc400000010ff */
[----:B------:R-:W-:Y:S02]  /*3020*/  F2FP.BF16.F32.PACK_AB R56, R57, R56 ;  /* 0x000000383938723e */ /* 0x000fe400000010ff */
[----:B------:R-:W-:Y:S02]  /*3030*/  F2FP.BF16.F32.PACK_AB R50, R53, R52 ;  /* 0x000000343532723e */ /* 0x000fe400000010ff */
[----:B------:R-:W-:Y:S02]  /*3040*/  F2FP.BF16.F32.PACK_AB R51, R55, R54 ;  /* 0x000000363733723e */ /* 0x000fe400000010ff */
[----:B------:R-:W-:Y:S02]  /*3050*/  F2FP.BF16.F32.PACK_AB R57, R59, R58 ;  /* 0x0000003a3b39723e */ /* 0x000fe400000010ff */
[----:B------:R-:W-:Y:S01]  /*3060*/  F2FP.BF16.F32.PACK_AB R64, R65, R64 ;  /* 0x000000404140723e */ /* 0x000fe200000010ff */
[----:B------:R-:W-:Y:S01]  /*3070*/  STSM.16.M88.4 [R5], R24 ;  /* 0x0000001805007844 */ /* 0x000fe20000000200 */
[----:B------:R-:W-:-:S02]  /*3080*/  F2FP.BF16.F32.PACK_AB R58, R61, R60 ;  /* 0x0000003c3d3a723e */ /* 0x000fc400000010ff */
[----:B------:R-:W-:Y:S01]  /*3090*/  F2FP.BF16.F32.PACK_AB R59, R63, R62 ;  /* 0x0000003e3f3b723e */ /* 0x000fe200000010ff */
[----:B------:R-:W-:Y:S01]  /*30a0*/  STSM.16.M88.4 [R5+0x20], R32 ;  /* 0x0000202005007844 */ /* 0x000fe20000000200 */
[----:B------:R-:W-:Y:S02]  /*30b0*/  F2FP.BF16.F32.PACK_AB R65, R67, R66 ;  /* 0x000000424341723e */ /* 0x000fe400000010ff */
[----:B------:R-:W-:Y:S01]  /*30c0*/  F2FP.BF16.F32.PACK_AB R72, R73, R72 ;  /* 0x000000484948723e */ /* 0x000fe200000010ff */
[----:B------:R-:W-:Y:S01]  /*30d0*/  STSM.16.M88.4 [R5+0x40], R40 ;  /* 0x0000402805007844 */ /* 0x000fe20000000200 */
[----:B------:R-:W-:Y:S02]  /*30e0*/  F2FP.BF16.F32.PACK_AB R66, R69, R68 ;  /* 0x000000444542723e */ /* 0x000fe400000010ff */
[----:B------:R-:W-:Y:S01]  /*30f0*/  F2FP.BF16.F32.PACK_AB R67, R71, R70 ;  /* 0x000000464743723e */ /* 0x000fe200000010ff */
[----:B------:R-:W-:Y:S01]  /*3100*/  STSM.16.M88.4 [R5+0x60], R48 ;  /* 0x0000603005007844 */ /* 0x000fe20000000200 */
        /* <DEDUP_REMOVED lines=10> */
[----:B------:R-:W-:Y:S02]  /*31b0*/  LOP3.LUT R3, R3, 0x1, RZ, 0xc0, !PT ;  /* 0x0000000103037812 */ /* 0x000fe400078ec0ff */
[----:B------:R-:W-:Y:S01]  /*31c0*/  LOP3.LUT R16, R89, 0x78, R4, 0xf8, !PT ;  /* 0x0000007859107812 */ /* 0x000fe200078ef804 */
[----:B------:R1:W-:Y:S02]  /*31d0*/  STSM.16.M88.4 [R5+0xe0], R80 ;  /* 0x0000e05005007844 */ /* 0x0003e40000000200 */
[----:B------:R-:W-:Y:S01]  /*31e0*/  IMAD R3, R160, 0x2, R3 ;  /* 0x00000002a0037824 */ /* 0x000fe200078e0203 */
[----:B------:R-:W-:Y:S01]  /*31f0*/  BAR.SYNC.DEFER_BLOCKING 0x0 ;  /* 0x0000000000007b1d */ /* 0x000fe20000010000 */
[----:B------:R-:W-:Y:S02]  /*3200*/  ISETP.GE.AND P0, PT, R16, 0xc00, PT ;  /* 0x00000c001000780c */ /* 0x000fe40003f06270 */
[----:B------:R-:W-:Y:S02]  /*3210*/  IMAD R3, R3, 0x88, R94 ;  /* 0x0000008803037824 */ /* 0x000fe400078e025e */
[--C-:B------:R-:W-:Y:S01]  /*3220*/  IMAD R7, R97, 0xc00, R16.reuse ;  /* 0x00000c0061077824 */ /* 0x100fe200078e0210 */
[-C--:B------:R-:W-:Y:S01]  /*3230*/  ISETP.LT.AND P1, PT, R95, R0.reuse, !P0 ;  /* 0x000000005f00720c */ /* 0x080fe20004721270 */
[--C-:B------:R-:W-:Y:S01]  /*3240*/  IMAD R9, R101, 0xc00, R16.reuse ;  /* 0x00000c0065097824 */ /* 0x100fe200078e0210 */
[----:B------:R-:W-:Y:S01]  /*3250*/  LEA R17, R3, UR10, 0x1 ;  /* 0x0000000a03117c11 */ /* 0x000fe2000f8e08ff */
[--C-:B------:R-:W-:Y:S01]  /*3260*/  IMAD R11, R103, 0xc00, R16.reuse ;  /* 0x00000c00670b7824 */ /* 0x100fe200078e0210 */
[----:B------:R-:W2:Y:S01]  /*3270*/  LDC.64 R2, c[0x0][0x220] ;  /* 0x00008800ff027b82 */ /* 0x000ea20000000a00 */
[-C--:B------:R-:W-:Y:S01]  /*3280*/  ISETP.LT.AND P6, PT, R97, R0.reuse, !P0 ;  /* 0x000000006100720c */ /* 0x080fe200047c1270 */
[--C-:B-1----:R-:W-:Y:S01]  /*3290*/  IMAD R5, R95, 0xc00, R16.reuse ;  /* 0x00000c005f057824 */ /* 0x102fe200078e0210 */
[CC--:B------:R-:W-:Y:S01]  /*32a0*/  ISETP.LT.AND P5, PT, R99.reuse, R0.reuse, !P0 ;  /* 0x000000006300720c */ /* 0x0c0fe200047a1270 */
[----:B------:R-:W-:Y:S01]  /*32b0*/  IMAD R99, R99, 0xc00, R16 ;  /* 0x00000c0063637824 */ /* 0x000fe200078e0210 */
[----:B------:R-:W-:-:S02]  /*32c0*/  ISETP.LT.AND P4, PT, R101, R0, !P0 ;  /* 0x000000006500720c */ /* 0x000fc40004781270 */
[-C--:B------:R-:W-:Y:S02]  /*32d0*/  ISETP.LT.AND P3, PT, R103, R0.reuse, !P0 ;  /* 0x000000006700720c */ /* 0x080fe40004761270 */
[----:B------:R-:W-:Y:S01]  /*32e0*/  ISETP.LT.AND P2, PT, R105, R0, !P0 ;  /* 0x000000006900720c */ /* 0x000fe20004741270 */
[----:B------:R-:W1:Y:S04]  /*32f0*/  LDS.128 R12, [R17] ;  /* 0x00000000110c7984 */ /* 0x000e680000000c00 */
[----:B------:R-:W3:Y:S04]  /*3300*/  LDS.128 R20, [R17+0x880] ;  /* 0x0008800011147984 */ /* 0x000ee80000000c00 */
[----:B------:R-:W4:Y:S01]  /*3310*/  LDS.128 R24, [R17+0x1100] ;  /* 0x0011000011187984 */ /* 0x000f220000000c00 */
[----:B--2---:R-:W-:-:S03]  /*3320*/  IMAD.WIDE R4, R5, 0x2, R2 ;  /* 0x0000000205047825 */ /* 0x004fc600078e0202 */
[----:B------:R-:W2:Y:S01]  /*3330*/  LDS.128 R28, [R17+0x1980] ;  /* 0x00198000111c7984 */ /* 0x000ea20000000c00 */
[----:B------:R-:W-:-:S03]  /*3340*/  IMAD.WIDE R6, R7, 0x2, R2 ;  /* 0x0000000207067825 */ /* 0x000fc600078e0202 */
[----:B------:R-:W5:Y:S01]  /*3350*/  LDS.128 R32, [R17+0x2200] ;  /* 0x0022000011207984 */ /* 0x000f620000000c00 */
[----:B------:R-:W-:-:S03]  /*3360*/  IMAD.WIDE R8, R9, 0x2, R2 ;  /* 0x0000000209087825 */ /* 0x000fc600078e0202 */
[----:B------:R-:W5:Y:S01]  /*3370*/  LDS.128 R36, [R17+0x2a80] ;  /* 0x002a800011247984 */ /* 0x000f620000000c00 */
[----:B------:R-:W-:-:S03]  /*3380*/  IMAD.WIDE R10, R11, 0x2, R2 ;  /* 0x000000020b0a7825 */ /* 0x000fc600078e0202 */
[----:B------:R-:W5:Y:S04]  /*3390*/  LDS.128 R40, [R17+0x3300] ;  /* 0x0033000011287984 */ /* 0x000f680000000c00 */
[----:B-1----:R1:W-:Y:S01]  /*33a0*/  @P1 STG.E.128 desc[UR14][R4.64], R12 ;  /* 0x0000000c04001986 */ /* 0x0023e2000c101d0e */
[-C--:B------:R-:W-:Y:S02]  /*33b0*/  ISETP.LT.AND P1, PT, R107, R0.reuse, !P0 ;  /* 0x000000006b00720c */ /* 0x080fe40004721270 */
[----:B------:R-:W-:Y:S01]  /*33c0*/  ISETP.LT.AND P0, PT, R109, R0, !P0 ;  /* 0x000000006d00720c */ /* 0x000fe20004701270 */
[----:B---3--:R3:W-:Y:S01]  /*33d0*/  @P6 STG.E.128 desc[UR14][R6.64], R20 ;  /* 0x0000001406006986 */ /* 0x0087e2000c101d0e */
[--C-:B-1----:R-:W-:Y:S02]  /*33e0*/  IMAD R13, R105, 0xc00, R16.reuse ;  /* 0x00000c00690d7824 */ /* 0x102fe400078e0210 */
[----:B------:R-:W-:-:S02]  /*33f0*/  IMAD R15, R107, 0xc00, R16 ;  /* 0x00000c006b0f7824 */ /* 0x000fc400078e0210 */
[----:B------:R-:W-:-:S04]  /*3400*/  IMAD.WIDE R4, R99, 0x2, R2 ;  /* 0x0000000263047825 */ /* 0x000fc800078e0202 */
[--C-:B------:R-:W-:Y:S01]  /*3410*/  IMAD.WIDE R12, R13, 0x2, R2.reuse ;  /* 0x000000020d0c7825 */ /* 0x100fe200078e0202 */
[----:B----4-:R3:W-:Y:S03]  /*3420*/  @P5 STG.E.128 desc[UR14][R4.64], R24 ;  /* 0x0000001804005986 */ /* 0x0107e6000c101d0e */
[----:B------:R-:W-:Y:S01]  /*3430*/  IMAD.WIDE R14, R15, 0x2, R2 ;  /* 0x000000020f0e7825 */ /* 0x000fe200078e0202 */
[----:B--2---:R3:W-:Y:S04]  /*3440*/  @P4 STG.E.128 desc[UR14][R8.64], R28 ;  /* 0x0000001c08004986 */ /* 0x0047e8000c101d0e */
[----:B-----5:R3:W-:Y:S04]  /*3450*/  @P3 STG.E.128 desc[UR14][R10.64], R32 ;  /* 0x000000200a003986 */ /* 0x0207e8000c101d0e */
[----:B------:R3:W-:Y:S04]  /*3460*/  @P2 STG.E.128 desc[UR14][R12.64], R36 ;  /* 0x000000240c002986 */ /* 0x0007e8000c101d0e */
[----:B------:R3:W-:Y:S01]  /*3470*/  @P1 STG.E.128 desc[UR14][R14.64], R40 ;  /* 0x000000280e001986 */ /* 0x0007e2000c101d0e */
[----:B------:R-:W-:Y:S05]  /*3480*/  @!P0 EXIT ;  /* 0x000000000000894d */ /* 0x000fea0003800000 */
[----:B---3--:R-:W1:Y:S01]  /*3490*/  LDS.128 R4, [R17+0x3b80] ;  /* 0x003b800011047984 */ /* 0x008e620000000c00 */
[----:B------:R-:W-:-:S04]  /*34a0*/  IMAD R109, R109, 0xc00, R16 ;  /* 0x00000c006d6d7824 */ /* 0x000fc800078e0210 */
[----:B------:R-:W-:-:S05]  /*34b0*/  IMAD.WIDE R2, R109, 0x2, R2 ;  /* 0x000000026d027825 */ /* 0x000fca00078e0202 */
[----:B-1----:R-:W-:Y:S01]  /*34c0*/  STG.E.128 desc[UR14][R2.64], R4 ;  /* 0x0000000402007986 */ /* 0x002fe2000c101d0e */
[----:B------:R-:W-:Y:S05]  /*34d0*/  EXIT ;  /* 0x000000000000794d */ /* 0x000fea0003800000 */
.L_x_1:
[----:B------:R-:W-:-:S00]  /*34e0*/  BRA `(.L_x_1) ;  /* 0xfffffffc00fc7947 */ /* 0x000fc0000383ffff */
[----:B------:R-:W-:-:S00]  /*34f0*/  NOP ;  /* 0x0000000000007918 */ /* 0x000fc00000000000 */
        /* <DEDUP_REMOVED lines=8> */
.L_x_2:


//--------------------- .nv.shared.triton_mm      --------------------------
	.section	.nv.shared.triton_mm,"aw",@nobits
	.sectionflags	@""
	.align	16
	.zero		1024


//--------------------- .nv.constant0.triton_mm   --------------------------
	.section	.nv.constant0.triton_mm,"a",@progbits
	.sectionflags	@""
	.align	4
.nv.constant0.triton_mm:
	.zero		560
